	.target	sm_100a

	.elftype	@"ET_EXEC"


//--------------------- .note.nv.tkinfo           --------------------------
	.section	.note.nv.tkinfo,"",@"SHT_NOTE"
	.sectionflags	@"SHF_NOTE_NV_TKINFO"
	.tkinfo
        /*0018*/ 	.word	0x00000002
        /*0030*/ 	.string	""
        /*0030*/ 	.string	"ptxas"
        /*0030*/ 	.string	"Cuda compilation tools, release 13.0, V13.0.88"
        /*0030*/ 	.string	"Build cuda_13.0.r13.0/compiler.36424714_0"
        /*0030*/ 	.string	"-arch sm_100a -m 64 "



//--------------------- .note.nv.cuinfo           --------------------------
	.section	.note.nv.cuinfo,"",@"SHT_NOTE"
	.sectionflags	@"SHF_NOTE_NV_CUINFO"
        /*0018*/ 	.short	0x0002
        /*001a*/ 	.short	0x0064
        /*001c*/ 	.short	0x0082
	.zero		2


//--------------------- .nv.info                  --------------------------
	.section	.nv.info,"",@"SHT_CUDA_INFO"
	.align	4


	//----- nvinfo : EIATTR_REGCOUNT
	.align		4
        /*0000*/ 	.byte	0x04, 0x2f
        /*0002*/ 	.short	(.L_38 - .L_37)
	.align		4
.L_37:
        /*0004*/ 	.word	index@(_ZN44_GLOBAL__N__b9816450_11_Randperm_cu_4012db6537randperm_handle_duplicate_keys_kernelIiN2at6native44_GLOBAL__N__b9816450_11_Randperm_cu_4012db6510OpaqueTypeILi1EEEEEvPT_PT0_S6_iNS1_15PhiloxCudaStateE)
        /*0008*/ 	.word	0x00000019


	//----- nvinfo : EIATTR_FRAME_SIZE
	.align		4
.L_38:
        /*000c*/ 	.byte	0x04, 0x11
        /*000e*/ 	.short	(.L_40 - .L_39)
	.align		4
.L_39:
        /*0010*/ 	.word	index@(_ZN44_GLOBAL__N__b9816450_11_Randperm_cu_4012db6537randperm_handle_duplicate_keys_kernelIiN2at6native44_GLOBAL__N__b9816450_11_Randperm_cu_4012db6510OpaqueTypeILi1EEEEEvPT_PT0_S6_iNS1_15PhiloxCudaStateE)
        /*0014*/ 	.word	0x00000000


	//----- nvinfo : EIATTR_REGCOUNT
	.align		4
.L_40:
        /*0018*/ 	.byte	0x04, 0x2f
        /*001a*/ 	.short	(.L_42 - .L_41)
	.align		4
.L_41:
        /*001c*/ 	.word	index@(_ZN44_GLOBAL__N__b9816450_11_Randperm_cu_4012db6537randperm_handle_duplicate_keys_kernelIiN2at6native44_GLOBAL__N__b9816450_11_Randperm_cu_4012db6510OpaqueTypeILi4EEEEEvPT_PT0_S6_iNS1_15PhiloxCudaStateE)
        /*0020*/ 	.word	0x0000001a


	//----- nvinfo : EIATTR_FRAME_SIZE
	.align		4
.L_42:
        /*0024*/ 	.byte	0x04, 0x11
        /*0026*/ 	.short	(.L_44 - .L_43)
	.align		4
.L_43:
        /*0028*/ 	.word	index@(_ZN44_GLOBAL__N__b9816450_11_Randperm_cu_4012db6537randperm_handle_duplicate_keys_kernelIiN2at6native44_GLOBAL__N__b9816450_11_Randperm_cu_4012db6510OpaqueTypeILi4EEEEEvPT_PT0_S6_iNS1_15PhiloxCudaStateE)
        /*002c*/ 	.word	0x00000000


	//----- nvinfo : EIATTR_REGCOUNT
	.align		4
.L_44:
        /*0030*/ 	.byte	0x04, 0x2f
        /*0032*/ 	.short	(.L_46 - .L_45)
	.align		4
.L_45:
        /*0034*/ 	.word	index@(_ZN44_GLOBAL__N__b9816450_11_Randperm_cu_4012db6537randperm_handle_duplicate_keys_kernelIiN2at6native44_GLOBAL__N__b9816450_11_Randperm_cu_4012db6510OpaqueTypeILi8EEEEEvPT_PT0_S6_iNS1_15PhiloxCudaStateE)
        /*0038*/ 	.word	0x0000001a


	//----- nvinfo : EIATTR_FRAME_SIZE
	.align		4
.L_46:
        /*003c*/ 	.byte	0x04, 0x11
        /*003e*/ 	.short	(.L_48 - .L_47)
	.align		4
.L_47:
        /*0040*/ 	.word	index@(_ZN44_GLOBAL__N__b9816450_11_Randperm_cu_4012db6537randperm_handle_duplicate_keys_kernelIiN2at6native44_GLOBAL__N__b9816450_11_Randperm_cu_4012db6510OpaqueTypeILi8EEEEEvPT_PT0_S6_iNS1_15PhiloxCudaStateE)
        /*0044*/ 	.word	0x00000000


	//----- nvinfo : EIATTR_REGCOUNT
	.align		4
.L_48:
        /*0048*/ 	.byte	0x04, 0x2f
        /*004a*/ 	.short	(.L_50 - .L_49)
	.align		4
.L_49:
        /*004c*/ 	.word	index@(_ZN44_GLOBAL__N__b9816450_11_Randperm_cu_4012db6537randperm_handle_duplicate_keys_kernelIiN2at6native44_GLOBAL__N__b9816450_11_Randperm_cu_4012db6510OpaqueTypeILi2EEEEEvPT_PT0_S6_iNS1_15PhiloxCudaStateE)
        /*0050*/ 	.word	0x0000001a


	//----- nvinfo : EIATTR_FRAME_SIZE
	.align		4
.L_50:
        /*0054*/ 	.byte	0x04, 0x11
        /*0056*/ 	.short	(.L_52 - .L_51)
	.align		4
.L_51:
        /*0058*/ 	.word	index@(_ZN44_GLOBAL__N__b9816450_11_Randperm_cu_4012db6537randperm_handle_duplicate_keys_kernelIiN2at6native44_GLOBAL__N__b9816450_11_Randperm_cu_4012db6510OpaqueTypeILi2EEEEEvPT_PT0_S6_iNS1_15PhiloxCudaStateE)
        /*005c*/ 	.word	0x00000000


	//----- nvinfo : EIATTR_REGCOUNT
	.align		4
.L_52:
        /*0060*/ 	.byte	0x04, 0x2f
        /*0062*/ 	.short	(.L_54 - .L_53)
	.align		4
.L_53:
        /*0064*/ 	.word	index@(_ZN44_GLOBAL__N__b9816450_11_Randperm_cu_4012db6537randperm_handle_duplicate_keys_kernelIlN2at6native44_GLOBAL__N__b9816450_11_Randperm_cu_4012db6510OpaqueTypeILi1EEEEEvPT_PT0_S6_iNS1_15PhiloxCudaStateE)
        /*0068*/ 	.word	0x00000019


	//----- nvinfo : EIATTR_FRAME_SIZE
	.align		4
.L_54:
        /*006c*/ 	.byte	0x04, 0x11
        /*006e*/ 	.short	(.L_56 - .L_55)
	.align		4
.L_55:
        /*0070*/ 	.word	index@(_ZN44_GLOBAL__N__b9816450_11_Randperm_cu_4012db6537randperm_handle_duplicate_keys_kernelIlN2at6native44_GLOBAL__N__b9816450_11_Randperm_cu_4012db6510OpaqueTypeILi1EEEEEvPT_PT0_S6_iNS1_15PhiloxCudaStateE)
        /*0074*/ 	.word	0x00000000


	//----- nvinfo : EIATTR_REGCOUNT
	.align		4
.L_56:
        /*0078*/ 	.byte	0x04, 0x2f
        /*007a*/ 	.short	(.L_58 - .L_57)
	.align		4
.L_57:
        /*007c*/ 	.word	index@(_ZN44_GLOBAL__N__b9816450_11_Randperm_cu_4012db6537randperm_handle_duplicate_keys_kernelIlN2at6native44_GLOBAL__N__b9816450_11_Randperm_cu_4012db6510OpaqueTypeILi4EEEEEvPT_PT0_S6_iNS1_15PhiloxCudaStateE)
        /*0080*/ 	.word	0x0000001a


	//----- nvinfo : EIATTR_FRAME_SIZE
	.align		4
.L_58:
        /*0084*/ 	.byte	0x04, 0x11
        /*0086*/ 	.short	(.L_60 - .L_59)
	.align		4
.L_59:
        /*0088*/ 	.word	index@(_ZN44_GLOBAL__N__b9816450_11_Randperm_cu_4012db6537randperm_handle_duplicate_keys_kernelIlN2at6native44_GLOBAL__N__b9816450_11_Randperm_cu_4012db6510OpaqueTypeILi4EEEEEvPT_PT0_S6_iNS1_15PhiloxCudaStateE)
        /*008c*/ 	.word	0x00000000


	//----- nvinfo : EIATTR_REGCOUNT
	.align		4
.L_60:
        /*0090*/ 	.byte	0x04, 0x2f
        /*0092*/ 	.short	(.L_62 - .L_61)
	.align		4
.L_61:
        /*0094*/ 	.word	index@(_ZN44_GLOBAL__N__b9816450_11_Randperm_cu_4012db6537randperm_handle_duplicate_keys_kernelIlN2at6native44_GLOBAL__N__b9816450_11_Randperm_cu_4012db6510OpaqueTypeILi8EEEEEvPT_PT0_S6_iNS1_15PhiloxCudaStateE)
        /*0098*/ 	.word	0x0000001a


	//----- nvinfo : EIATTR_FRAME_SIZE
	.align		4
.L_62:
        /*009c*/ 	.byte	0x04, 0x11
        /*009e*/ 	.short	(.L_64 - .L_63)
	.align		4
.L_63:
        /*00a0*/ 	.word	index@(_ZN44_GLOBAL__N__b9816450_11_Randperm_cu_4012db6537randperm_handle_duplicate_keys_kernelIlN2at6native44_GLOBAL__N__b9816450_11_Randperm_cu_4012db6510OpaqueTypeILi8EEEEEvPT_PT0_S6_iNS1_15PhiloxCudaStateE)
        /*00a4*/ 	.word	0x00000000


	//----- nvinfo : EIATTR_REGCOUNT
	.align		4
.L_64:
        /*00a8*/ 	.byte	0x04, 0x2f
        /*00aa*/ 	.short	(.L_66 - .L_65)
	.align		4
.L_65:
        /*00ac*/ 	.word	index@(_ZN44_GLOBAL__N__b9816450_11_Randperm_cu_4012db6537randperm_handle_duplicate_keys_kernelIlN2at6native44_GLOBAL__N__b9816450_11_Randperm_cu_4012db6510OpaqueTypeILi2EEEEEvPT_PT0_S6_iNS1_15PhiloxCudaStateE)
        /*00b0*/ 	.word	0x0000001a


	//----- nvinfo : EIATTR_FRAME_SIZE
	.align		4
.L_66:
        /*00b4*/ 	.byte	0x04, 0x11
        /*00b6*/ 	.short	(.L_68 - .L_67)
	.align		4
.L_67:
        /*00b8*/ 	.word	index@(_ZN44_GLOBAL__N__b9816450_11_Randperm_cu_4012db6537randperm_handle_duplicate_keys_kernelIlN2at6native44_GLOBAL__N__b9816450_11_Randperm_cu_4012db6510OpaqueTypeILi2EEEEEvPT_PT0_S6_iNS1_15PhiloxCudaStateE)
        /*00bc*/ 	.word	0x00000000


	//----- nvinfo : EIATTR_MIN_STACK_SIZE
	.align		4
.L_68:
        /*00c0*/ 	.byte	0x04, 0x12
        /*00c2*/ 	.short	(.L_70 - .L_69)
	.align		4
.L_69:
        /*00c4*/ 	.word	index@(_ZN44_GLOBAL__N__b9816450_11_Randperm_cu_4012db6537randperm_handle_duplicate_keys_kernelIlN2at6native44_GLOBAL__N__b9816450_11_Randperm_cu_4012db6510OpaqueTypeILi2EEEEEvPT_PT0_S6_iNS1_15PhiloxCudaStateE)
        /*00c8*/ 	.word	0x00000000


	//----- nvinfo : EIATTR_MIN_STACK_SIZE
	.align		4
.L_70:
        /*00cc*/ 	.byte	0x04, 0x12
        /*00ce*/ 	.short	(.L_72 - .L_71)
	.align		4
.L_71:
        /*00d0*/ 	.word	index@(_ZN44_GLOBAL__N__b9816450_11_Randperm_cu_4012db6537randperm_handle_duplicate_keys_kernelIlN2at6native44_GLOBAL__N__b9816450_11_Randperm_cu_4012db6510OpaqueTypeILi8EEEEEvPT_PT0_S6_iNS1_15PhiloxCudaStateE)
        /*00d4*/ 	.word	0x00000000


	//----- nvinfo : EIATTR_MIN_STACK_SIZE
	.align		4
.L_72:
        /*00d8*/ 	.byte	0x04, 0x12
        /*00da*/ 	.short	(.L_74 - .L_73)
	.align		4
.L_73:
        /*00dc*/ 	.word	index@(_ZN44_GLOBAL__N__b9816450_11_Randperm_cu_4012db6537randperm_handle_duplicate_keys_kernelIlN2at6native44_GLOBAL__N__b9816450_11_Randperm_cu_4012db6510OpaqueTypeILi4EEEEEvPT_PT0_S6_iNS1_15PhiloxCudaStateE)
        /*00e0*/ 	.word	0x00000000


	//----- nvinfo : EIATTR_MIN_STACK_SIZE
	.align		4
.L_74:
        /*00e4*/ 	.byte	0x04, 0x12
        /*00e6*/ 	.short	(.L_76 - .L_75)
	.align		4
.L_75:
        /*00e8*/ 	.word	index@(_ZN44_GLOBAL__N__b9816450_11_Randperm_cu_4012db6537randperm_handle_duplicate_keys_kernelIlN2at6native44_GLOBAL__N__b9816450_11_Randperm_cu_4012db6510OpaqueTypeILi1EEEEEvPT_PT0_S6_iNS1_15PhiloxCudaStateE)
        /*00ec*/ 	.word	0x00000000


	//----- nvinfo : EIATTR_MIN_STACK_SIZE
	.align		4
.L_76:
        /*00f0*/ 	.byte	0x04, 0x12
        /*00f2*/ 	.short	(.L_78 - .L_77)
	.align		4
.L_77:
        /*00f4*/ 	.word	index@(_ZN44_GLOBAL__N__b9816450_11_Randperm_cu_4012db6537randperm_handle_duplicate_keys_kernelIiN2at6native44_GLOBAL__N__b9816450_11_Randperm_cu_4012db6510OpaqueTypeILi2EEEEEvPT_PT0_S6_iNS1_15PhiloxCudaStateE)
        /*00f8*/ 	.word	0x00000000


	//----- nvinfo : EIATTR_MIN_STACK_SIZE
	.align		4
.L_78:
        /*00fc*/ 	.byte	0x04, 0x12
        /*00fe*/ 	.short	(.L_80 - .L_79)
	.align		4
.L_79:
        /*0100*/ 	.word	index@(_ZN44_GLOBAL__N__b9816450_11_Randperm_cu_4012db6537randperm_handle_duplicate_keys_kernelIiN2at6native44_GLOBAL__N__b9816450_11_Randperm_cu_4012db6510OpaqueTypeILi8EEEEEvPT_PT0_S6_iNS1_15PhiloxCudaStateE)
        /*0104*/ 	.word	0x00000000


	//----- nvinfo : EIATTR_MIN_STACK_SIZE
	.align		4
.L_80:
        /*0108*/ 	.byte	0x04, 0x12
        /*010a*/ 	.short	(.L_82 - .L_81)
	.align		4
.L_81:
        /*010c*/ 	.word	index@(_ZN44_GLOBAL__N__b9816450_11_Randperm_cu_4012db6537randperm_handle_duplicate_keys_kernelIiN2at6native44_GLOBAL__N__b9816450_11_Randperm_cu_4012db6510OpaqueTypeILi4EEEEEvPT_PT0_S6_iNS1_15PhiloxCudaStateE)
        /*0110*/ 	.word	0x00000000


	//----- nvinfo : EIATTR_MIN_STACK_SIZE
	.align		4
.L_82:
        /*0114*/ 	.byte	0x04, 0x12
        /*0116*/ 	.short	(.L_84 - .L_83)
	.align		4
.L_83:
        /*0118*/ 	.word	index@(_ZN44_GLOBAL__N__b9816450_11_Randperm_cu_4012db6537randperm_handle_duplicate_keys_kernelIiN2at6native44_GLOBAL__N__b9816450_11_Randperm_cu_4012db6510OpaqueTypeILi1EEEEEvPT_PT0_S6_iNS1_15PhiloxCudaStateE)
        /*011c*/ 	.word	0x00000000
.L_84:


//--------------------- .nv.compat                --------------------------
	.section	.nv.compat,"",@"SHT_CUDA_COMPAT_INFO"
	.align	4
        /*0000*/ 	.byte	0x02, 0x09, 0x01, 0x00, 0x02, 0x02, 0x01, 0x00, 0x02, 0x05, 0x05, 0x00, 0x03, 0x07, 0x01, 0x01
        /*0010*/ 	.byte	0x02, 0x03, 0x00, 0x00, 0x02, 0x06, 0x01, 0x00, 0x04, 0x0b, 0x08, 0x00, 0x09, 0x00, 0x00, 0x00
        /*0020*/ 	.byte	0x00, 0x00, 0x00, 0x00


//--------------------- .nv.info._ZN44_GLOBAL__N__b9816450_11_Randperm_cu_4012db6537randperm_handle_duplicate_keys_kernelIlN2at6native44_GLOBAL__N__b9816450_11_Randperm_cu_4012db6510OpaqueTypeILi2EEEEEvPT_PT0_S6_iNS1_15PhiloxCudaStateE --------------------------
	.section	.nv.info._ZN44_GLOBAL__N__b9816450_11_Randperm_cu_4012db6537randperm_handle_duplicate_keys_kernelIlN2at6native44_GLOBAL__N__b9816450_11_Randperm_cu_4012db6510OpaqueTypeILi2EEEEEvPT_PT0_S6_iNS1_15PhiloxCudaStateE,"",@"SHT_CUDA_INFO"
	.sectionflags	@""
	.align	4


	//----- nvinfo : EIATTR_CUDA_API_VERSION
	.align		4
        /*0000*/ 	.byte	0x04, 0x37
        /*0002*/ 	.short	(.L_86 - .L_85)
.L_85:
        /*0004*/ 	.word	0x00000082


	//----- nvinfo : EIATTR_KPARAM_INFO
	.align		4
.L_86:
        /*0008*/ 	.byte	0x04, 0x17
        /*000a*/ 	.short	(.L_88 - .L_87)
.L_87:
        /*000c*/ 	.word	0x00000000
        /*0010*/ 	.short	0x0004
        /*0012*/ 	.short	0x0020
        /*0014*/ 	.byte	0x00, 0xf0, 0x61, 0x00


	//----- nvinfo : EIATTR_KPARAM_INFO
	.align		4
.L_88:
        /*0018*/ 	.byte	0x04, 0x17
        /*001a*/ 	.short	(.L_90 - .L_89)
.L_89:
        /*001c*/ 	.word	0x00000000
        /*0020*/ 	.short	0x0003
        /*0022*/ 	.short	0x0018
        /*0024*/ 	.byte	0x00, 0xf0, 0x11, 0x00


	//----- nvinfo : EIATTR_KPARAM_INFO
	.align		4
.L_90:
        /*0028*/ 	.byte	0x04, 0x17
        /*002a*/ 	.short	(.L_92 - .L_91)
.L_91:
        /*002c*/ 	.word	0x00000000
        /*0030*/ 	.short	0x0002
        /*0032*/ 	.short	0x0010
        /*0034*/ 	.byte	0x00, 0xf0, 0x21, 0x00


	//----- nvinfo : EIATTR_KPARAM_INFO
	.align		4
.L_92:
        /*0038*/ 	.byte	0x04, 0x17
        /*003a*/ 	.short	(.L_94 - .L_93)
.L_93:
        /*003c*/ 	.word	0x00000000
        /*0040*/ 	.short	0x0001
        /*0042*/ 	.short	0x0008
        /*0044*/ 	.byte	0x00, 0xf5, 0x21, 0x00


	//----- nvinfo : EIATTR_KPARAM_INFO
	.align		4
.L_94:
        /*0048*/ 	.byte	0x04, 0x17
        /*004a*/ 	.short	(.L_96 - .L_95)
.L_95:
        /*004c*/ 	.word	0x00000000
        /*0050*/ 	.short	0x0000
        /*0052*/ 	.short	0x0000
        /*0054*/ 	.byte	0x00, 0xf5, 0x21, 0x00


	//----- nvinfo : EIATTR_SPARSE_MMA_MASK
	.align		4
.L_96:
        /*0058*/ 	.byte	0x03, 0x50
        /*005a*/ 	.short	0x0000


	//----- nvinfo : EIATTR_MAXREG_COUNT
	.align		4
        /*005c*/ 	.byte	0x03, 0x1b
        /*005e*/ 	.short	0x00ff


	//----- nvinfo : EIATTR_MERCURY_ISA_VERSION
	.align		4
        /*0060*/ 	.byte	0x03, 0x5f
        /*0062*/ 	.short	0x0101


	//----- nvinfo : EIATTR_VRC_CTA_INIT_COUNT
	.align		4
        /*0064*/ 	.byte	0x02, 0x4a
	.zero		1
	.zero		1


	//----- nvinfo : EIATTR_EXIT_INSTR_OFFSETS
	.align		4
        /*0068*/ 	.byte	0x04, 0x1c
        /*006a*/ 	.short	(.L_98 - .L_97)


	//   ....[0]....
.L_97:
        /*006c*/ 	.word	0x000000c0


	//   ....[1]....
        /*0070*/ 	.word	0x00000160


	//   ....[2]....
        /*0074*/ 	.word	0x000001e0


	//   ....[3]....
        /*0078*/ 	.word	0x00000470


	//   ....[4]....
        /*007c*/ 	.word	0x000010c0


	//----- nvinfo : EIATTR_CRS_STACK_SIZE
	.align		4
.L_98:
        /*0080*/ 	.byte	0x04, 0x1e
        /*0082*/ 	.short	(.L_100 - .L_99)
.L_99:
        /*0084*/ 	.word	0x00000000


	//----- nvinfo : EIATTR_CBANK_PARAM_SIZE
	.align		4
.L_100:
        /*0088*/ 	.byte	0x03, 0x19
        /*008a*/ 	.short	0x0038


	//----- nvinfo : EIATTR_PARAM_CBANK
	.align		4
        /*008c*/ 	.byte	0x04, 0x0a
        /*008e*/ 	.short	(.L_102 - .L_101)
	.align		4
.L_101:
        /*0090*/ 	.word	index@(.nv.constant0._ZN44_GLOBAL__N__b9816450_11_Randperm_cu_4012db6537randperm_handle_duplicate_keys_kernelIlN2at6native44_GLOBAL__N__b9816450_11_Randperm_cu_4012db6510OpaqueTypeILi2EEEEEvPT_PT0_S6_iNS1_15PhiloxCudaStateE)
        /*0094*/ 	.short	0x0380
        /*0096*/ 	.short	0x0038


	//----- nvinfo : EIATTR_SW_WAR
	.align		4
.L_102:
        /*0098*/ 	.byte	0x04, 0x36
        /*009a*/ 	.short	(.L_104 - .L_103)
.L_103:
        /*009c*/ 	.word	0x00000008
.L_104:


//--------------------- .nv.info._ZN44_GLOBAL__N__b9816450_11_Randperm_cu_4012db6537randperm_handle_duplicate_keys_kernelIlN2at6native44_GLOBAL__N__b9816450_11_Randperm_cu_4012db6510OpaqueTypeILi8EEEEEvPT_PT0_S6_iNS1_15PhiloxCudaStateE --------------------------
	.section	.nv.info._ZN44_GLOBAL__N__b9816450_11_Randperm_cu_4012db6537randperm_handle_duplicate_keys_kernelIlN2at6native44_GLOBAL__N__b9816450_11_Randperm_cu_4012db6510OpaqueTypeILi8EEEEEvPT_PT0_S6_iNS1_15PhiloxCudaStateE,"",@"SHT_CUDA_INFO"
	.sectionflags	@""
	.align	4


	//----- nvinfo : EIATTR_CUDA_API_VERSION
	.align		4
        /*0000*/ 	.byte	0x04, 0x37
        /*0002*/ 	.short	(.L_106 - .L_105)
.L_105:
        /*0004*/ 	.word	0x00000082


	//----- nvinfo : EIATTR_KPARAM_INFO
	.align		4
.L_106:
        /*0008*/ 	.byte	0x04, 0x17
        /*000a*/ 	.short	(.L_108 - .L_107)
.L_107:
        /*000c*/ 	.word	0x00000000
        /*0010*/ 	.short	0x0004
        /*0012*/ 	.short	0x0020
        /*0014*/ 	.byte	0x00, 0xf0, 0x61, 0x00


	//----- nvinfo : EIATTR_KPARAM_INFO
	.align		4
.L_108:
        /*0018*/ 	.byte	0x04, 0x17
        /*001a*/ 	.short	(.L_110 - .L_109)
.L_109:
        /*001c*/ 	.word	0x00000000
        /*0020*/ 	.short	0x0003
        /*0022*/ 	.short	0x0018
        /*0024*/ 	.byte	0x00, 0xf0, 0x11, 0x00


	//----- nvinfo : EIATTR_KPARAM_INFO
	.align		4
.L_110:
        /*0028*/ 	.byte	0x04, 0x17
        /*002a*/ 	.short	(.L_112 - .L_111)
.L_111:
        /*002c*/ 	.word	0x00000000
        /*0030*/ 	.short	0x0002
        /*0032*/ 	.short	0x0010
        /*0034*/ 	.byte	0x00, 0xf0, 0x21, 0x00


	//----- nvinfo : EIATTR_KPARAM_INFO
	.align		4
.L_112:
        /*0038*/ 	.byte	0x04, 0x17
        /*003a*/ 	.short	(.L_114 - .L_113)
.L_113:
        /*003c*/ 	.word	0x00000000
        /*0040*/ 	.short	0x0001
        /*0042*/ 	.short	0x0008
        /*0044*/ 	.byte	0x00, 0xf5, 0x21, 0x00


	//----- nvinfo : EIATTR_KPARAM_INFO
	.align		4
.L_114:
        /*0048*/ 	.byte	0x04, 0x17
        /*004a*/ 	.short	(.L_116 - .L_115)
.L_115:
        /*004c*/ 	.word	0x00000000
        /*0050*/ 	.short	0x0000
        /*0052*/ 	.short	0x0000
        /*0054*/ 	.byte	0x00, 0xf5, 0x21, 0x00


	//----- nvinfo : EIATTR_SPARSE_MMA_MASK
	.align		4
.L_116:
        /*0058*/ 	.byte	0x03, 0x50
        /*005a*/ 	.short	0x0000


	//----- nvinfo : EIATTR_MAXREG_COUNT
	.align		4
        /*005c*/ 	.byte	0x03, 0x1b
        /*005e*/ 	.short	0x00ff


	//----- nvinfo : EIATTR_MERCURY_ISA_VERSION
	.align		4
        /*0060*/ 	.byte	0x03, 0x5f
        /*0062*/ 	.short	0x0101


	//----- nvinfo : EIATTR_VRC_CTA_INIT_COUNT
	.align		4
        /*0064*/ 	.byte	0x02, 0x4a
	.zero		1
	.zero		1


	//----- nvinfo : EIATTR_EXIT_INSTR_OFFSETS
	.align		4
        /*0068*/ 	.byte	0x04, 0x1c
        /*006a*/ 	.short	(.L_118 - .L_117)


	//   ....[0]....
.L_117:
        /*006c*/ 	.word	0x000000c0


	//   ....[1]....
        /*0070*/ 	.word	0x00000160


	//   ....[2]....
        /*0074*/ 	.word	0x000001e0


	//   ....[3]....
        /*0078*/ 	.word	0x00000470


	//   ....[4]....
        /*007c*/ 	.word	0x000010a0


	//----- nvinfo : EIATTR_CRS_STACK_SIZE
	.align		4
.L_118:
        /*0080*/ 	.byte	0x04, 0x1e
        /*0082*/ 	.short	(.L_120 - .L_119)
.L_119:
        /*0084*/ 	.word	0x00000000


	//----- nvinfo : EIATTR_CBANK_PARAM_SIZE
	.align		4
.L_120:
        /*0088*/ 	.byte	0x03, 0x19
        /*008a*/ 	.short	0x0038


	//----- nvinfo : EIATTR_PARAM_CBANK
	.align		4
        /*008c*/ 	.byte	0x04, 0x0a
        /*008e*/ 	.short	(.L_122 - .L_121)
	.align		4
.L_121:
        /*0090*/ 	.word	index@(.nv.constant0._ZN44_GLOBAL__N__b9816450_11_Randperm_cu_4012db6537randperm_handle_duplicate_keys_kernelIlN2at6native44_GLOBAL__N__b9816450_11_Randperm_cu_4012db6510OpaqueTypeILi8EEEEEvPT_PT0_S6_iNS1_15PhiloxCudaStateE)
        /*0094*/ 	.short	0x0380
        /*0096*/ 	.short	0x0038


	//----- nvinfo : EIATTR_SW_WAR
	.align		4
.L_122:
        /*0098*/ 	.byte	0x04, 0x36
        /*009a*/ 	.short	(.L_124 - .L_123)
.L_123:
        /*009c*/ 	.word	0x00000008
.L_124:


//--------------------- .nv.info._ZN44_GLOBAL__N__b9816450_11_Randperm_cu_4012db6537randperm_handle_duplicate_keys_kernelIlN2at6native44_GLOBAL__N__b9816450_11_Randperm_cu_4012db6510OpaqueTypeILi4EEEEEvPT_PT0_S6_iNS1_15PhiloxCudaStateE --------------------------
	.section	.nv.info._ZN44_GLOBAL__N__b9816450_11_Randperm_cu_4012db6537randperm_handle_duplicate_keys_kernelIlN2at6native44_GLOBAL__N__b9816450_11_Randperm_cu_4012db6510OpaqueTypeILi4EEEEEvPT_PT0_S6_iNS1_15PhiloxCudaStateE,"",@"SHT_CUDA_INFO"
	.sectionflags	@""
	.align	4


	//----- nvinfo : EIATTR_CUDA_API_VERSION
	.align		4
        /*0000*/ 	.byte	0x04, 0x37
        /*0002*/ 	.short	(.L_126 - .L_125)
.L_125:
        /*0004*/ 	.word	0x00000082


	//----- nvinfo : EIATTR_KPARAM_INFO
	.align		4
.L_126:
        /*0008*/ 	.byte	0x04, 0x17
        /*000a*/ 	.short	(.L_128 - .L_127)
.L_127:
        /*000c*/ 	.word	0x00000000
        /*0010*/ 	.short	0x0004
        /*0012*/ 	.short	0x0020
        /*0014*/ 	.byte	0x00, 0xf0, 0x61, 0x00


	//----- nvinfo : EIATTR_KPARAM_INFO
	.align		4
.L_128:
        /*0018*/ 	.byte	0x04, 0x17
        /*001a*/ 	.short	(.L_130 - .L_129)
.L_129:
        /*001c*/ 	.word	0x00000000
        /*0020*/ 	.short	0x0003
        /*0022*/ 	.short	0x0018
        /*0024*/ 	.byte	0x00, 0xf0, 0x11, 0x00


	//----- nvinfo : EIATTR_KPARAM_INFO
	.align		4
.L_130:
        /*0028*/ 	.byte	0x04, 0x17
        /*002a*/ 	.short	(.L_132 - .L_131)
.L_131:
        /*002c*/ 	.word	0x00000000
        /*0030*/ 	.short	0x0002
        /*0032*/ 	.short	0x0010
        /*0034*/ 	.byte	0x00, 0xf0, 0x21, 0x00


	//----- nvinfo : EIATTR_KPARAM_INFO
	.align		4
.L_132:
        /*0038*/ 	.byte	0x04, 0x17
        /*003a*/ 	.short	(.L_134 - .L_133)
.L_133:
        /*003c*/ 	.word	0x00000000
        /*0040*/ 	.short	0x0001
        /*0042*/ 	.short	0x0008
        /*0044*/ 	.byte	0x00, 0xf5, 0x21, 0x00


	//----- nvinfo : EIATTR_KPARAM_INFO
	.align		4
.L_134:
        /*0048*/ 	.byte	0x04, 0x17
        /*004a*/ 	.short	(.L_136 - .L_135)
.L_135:
        /*004c*/ 	.word	0x00000000
        /*0050*/ 	.short	0x0000
        /*0052*/ 	.short	0x0000
        /*0054*/ 	.byte	0x00, 0xf5, 0x21, 0x00


	//----- nvinfo : EIATTR_SPARSE_MMA_MASK
	.align		4
.L_136:
        /*0058*/ 	.byte	0x03, 0x50
        /*005a*/ 	.short	0x0000


	//----- nvinfo : EIATTR_MAXREG_COUNT
	.align		4
        /*005c*/ 	.byte	0x03, 0x1b
        /*005e*/ 	.short	0x00ff


	//----- nvinfo : EIATTR_MERCURY_ISA_VERSION
	.align		4
        /*0060*/ 	.byte	0x03, 0x5f
        /*0062*/ 	.short	0x0101


	//----- nvinfo : EIATTR_VRC_CTA_INIT_COUNT
	.align		4
        /*0064*/ 	.byte	0x02, 0x4a
	.zero		1
	.zero		1


	//----- nvinfo : EIATTR_EXIT_INSTR_OFFSETS
	.align		4
        /*0068*/ 	.byte	0x04, 0x1c
        /*006a*/ 	.short	(.L_138 - .L_137)


	//   ....[0]....
.L_137:
        /*006c*/ 	.word	0x000000c0


	//   ....[1]....
        /*0070*/ 	.word	0x00000160


	//   ....[2]....
        /*0074*/ 	.word	0x000001e0


	//   ....[3]....
        /*0078*/ 	.word	0x00000470


	//   ....[4]....
        /*007c*/ 	.word	0x000010a0


	//----- nvinfo : EIATTR_CRS_STACK_SIZE
	.align		4
.L_138:
        /*0080*/ 	.byte	0x04, 0x1e
        /*0082*/ 	.short	(.L_140 - .L_139)
.L_139:
        /*0084*/ 	.word	0x00000000


	//----- nvinfo : EIATTR_CBANK_PARAM_SIZE
	.align		4
.L_140:
        /*0088*/ 	.byte	0x03, 0x19
        /*008a*/ 	.short	0x0038


	//----- nvinfo : EIATTR_PARAM_CBANK
	.align		4
        /*008c*/ 	.byte	0x04, 0x0a
        /*008e*/ 	.short	(.L_142 - .L_141)
	.align		4
.L_141:
        /*0090*/ 	.word	index@(.nv.constant0._ZN44_GLOBAL__N__b9816450_11_Randperm_cu_4012db6537randperm_handle_duplicate_keys_kernelIlN2at6native44_GLOBAL__N__b9816450_11_Randperm_cu_4012db6510OpaqueTypeILi4EEEEEvPT_PT0_S6_iNS1_15PhiloxCudaStateE)
        /*0094*/ 	.short	0x0380
        /*0096*/ 	.short	0x0038


	//----- nvinfo : EIATTR_SW_WAR
	.align		4
.L_142:
        /*0098*/ 	.byte	0x04, 0x36
        /*009a*/ 	.short	(.L_144 - .L_143)
.L_143:
        /*009c*/ 	.word	0x00000008
.L_144:


//--------------------- .nv.info._ZN44_GLOBAL__N__b9816450_11_Randperm_cu_4012db6537randperm_handle_duplicate_keys_kernelIlN2at6native44_GLOBAL__N__b9816450_11_Randperm_cu_4012db6510OpaqueTypeILi1EEEEEvPT_PT0_S6_iNS1_15PhiloxCudaStateE --------------------------
	.section	.nv.info._ZN44_GLOBAL__N__b9816450_11_Randperm_cu_4012db6537randperm_handle_duplicate_keys_kernelIlN2at6native44_GLOBAL__N__b9816450_11_Randperm_cu_4012db6510OpaqueTypeILi1EEEEEvPT_PT0_S6_iNS1_15PhiloxCudaStateE,"",@"SHT_CUDA_INFO"
	.sectionflags	@""
	.align	4


	//----- nvinfo : EIATTR_CUDA_API_VERSION
	.align		4
        /*0000*/ 	.byte	0x04, 0x37
        /*0002*/ 	.short	(.L_146 - .L_145)
.L_145:
        /*0004*/ 	.word	0x00000082


	//----- nvinfo : EIATTR_KPARAM_INFO
	.align		4
.L_146:
        /*0008*/ 	.byte	0x04, 0x17
        /*000a*/ 	.short	(.L_148 - .L_147)
.L_147:
        /*000c*/ 	.word	0x00000000
        /*0010*/ 	.short	0x0004
        /*0012*/ 	.short	0x0020
        /*0014*/ 	.byte	0x00, 0xf0, 0x61, 0x00


	//----- nvinfo : EIATTR_KPARAM_INFO
	.align		4
.L_148:
        /*0018*/ 	.byte	0x04, 0x17
        /*001a*/ 	.short	(.L_150 - .L_149)
.L_149:
        /*001c*/ 	.word	0x00000000
        /*0020*/ 	.short	0x0003
        /*0022*/ 	.short	0x0018
        /*0024*/ 	.byte	0x00, 0xf0, 0x11, 0x00


	//----- nvinfo : EIATTR_KPARAM_INFO
	.align		4
.L_150:
        /*0028*/ 	.byte	0x04, 0x17
        /*002a*/ 	.short	(.L_152 - .L_151)
.L_151:
        /*002c*/ 	.word	0x00000000
        /*0030*/ 	.short	0x0002
        /*0032*/ 	.short	0x0010
        /*0034*/ 	.byte	0x00, 0xf0, 0x21, 0x00


	//----- nvinfo : EIATTR_KPARAM_INFO
	.align		4
.L_152:
        /*0038*/ 	.byte	0x04, 0x17
        /*003a*/ 	.short	(.L_154 - .L_153)
.L_153:
        /*003c*/ 	.word	0x00000000
        /*0040*/ 	.short	0x0001
        /*0042*/ 	.short	0x0008
        /*0044*/ 	.byte	0x00, 0xf5, 0x21, 0x00


	//----- nvinfo : EIATTR_KPARAM_INFO
	.align		4
.L_154:
        /*0048*/ 	.byte	0x04, 0x17
        /*004a*/ 	.short	(.L_156 - .L_155)
.L_155:
        /*004c*/ 	.word	0x00000000
        /*0050*/ 	.short	0x0000
        /*0052*/ 	.short	0x0000
        /*0054*/ 	.byte	0x00, 0xf5, 0x21, 0x00


	//----- nvinfo : EIATTR_SPARSE_MMA_MASK
	.align		4
.L_156:
        /*0058*/ 	.byte	0x03, 0x50
        /*005a*/ 	.short	0x0000


	//----- nvinfo : EIATTR_MAXREG_COUNT
	.align		4
        /*005c*/ 	.byte	0x03, 0x1b
        /*005e*/ 	.short	0x00ff


	//----- nvinfo : EIATTR_MERCURY_ISA_VERSION
	.align		4
        /*0060*/ 	.byte	0x03, 0x5f
        /*0062*/ 	.short	0x0101


	//----- nvinfo : EIATTR_VRC_CTA_INIT_COUNT
	.align		4
        /*0064*/ 	.byte	0x02, 0x4a
	.zero		1
	.zero		1


	//----- nvinfo : EIATTR_EXIT_INSTR_OFFSETS
	.align		4
        /*0068*/ 	.byte	0x04, 0x1c
        /*006a*/ 	.short	(.L_158 - .L_157)


	//   ....[0]....
.L_157:
        /*006c*/ 	.word	0x000000c0


	//   ....[1]....
        /*0070*/ 	.word	0x00000160


	//   ....[2]....
        /*0074*/ 	.word	0x000001e0


	//   ....[3]....
        /*0078*/ 	.word	0x00000480


	//   ....[4]....
        /*007c*/ 	.word	0x000010a0


	//----- nvinfo : EIATTR_CRS_STACK_SIZE
	.align		4
.L_158:
        /*0080*/ 	.byte	0x04, 0x1e
        /*0082*/ 	.short	(.L_160 - .L_159)
.L_159:
        /*0084*/ 	.word	0x00000000


	//----- nvinfo : EIATTR_CBANK_PARAM_SIZE
	.align		4
.L_160:
        /*0088*/ 	.byte	0x03, 0x19
        /*008a*/ 	.short	0x0038


	//----- nvinfo : EIATTR_PARAM_CBANK
	.align		4
        /*008c*/ 	.byte	0x04, 0x0a
        /*008e*/ 	.short	(.L_162 - .L_161)
	.align		4
.L_161:
        /*0090*/ 	.word	index@(.nv.constant0._ZN44_GLOBAL__N__b9816450_11_Randperm_cu_4012db6537randperm_handle_duplicate_keys_kernelIlN2at6native44_GLOBAL__N__b9816450_11_Randperm_cu_4012db6510OpaqueTypeILi1EEEEEvPT_PT0_S6_iNS1_15PhiloxCudaStateE)
        /*0094*/ 	.short	0x0380
        /*0096*/ 	.short	0x0038


	//----- nvinfo : EIATTR_SW_WAR
	.align		4
.L_162:
        /*0098*/ 	.byte	0x04, 0x36
        /*009a*/ 	.short	(.L_164 - .L_163)
.L_163:
        /*009c*/ 	.word	0x00000008
.L_164:


//--------------------- .nv.info._ZN44_GLOBAL__N__b9816450_11_Randperm_cu_4012db6537randperm_handle_duplicate_keys_kernelIiN2at6native44_GLOBAL__N__b9816450_11_Randperm_cu_4012db6510OpaqueTypeILi2EEEEEvPT_PT0_S6_iNS1_15PhiloxCudaStateE --------------------------
	.section	.nv.info._ZN44_GLOBAL__N__b9816450_11_Randperm_cu_4012db6537randperm_handle_duplicate_keys_kernelIiN2at6native44_GLOBAL__N__b9816450_11_Randperm_cu_4012db6510OpaqueTypeILi2EEEEEvPT_PT0_S6_iNS1_15PhiloxCudaStateE,"",@"SHT_CUDA_INFO"
	.sectionflags	@""
	.align	4


	//----- nvinfo : EIATTR_CUDA_API_VERSION
	.align		4
        /*0000*/ 	.byte	0x04, 0x37
        /*0002*/ 	.short	(.L_166 - .L_165)
.L_165:
        /*0004*/ 	.word	0x00000082


	//----- nvinfo : EIATTR_KPARAM_INFO
	.align		4
.L_166:
        /*0008*/ 	.byte	0x04, 0x17
        /*000a*/ 	.short	(.L_168 - .L_167)
.L_167:
        /*000c*/ 	.word	0x00000000
        /*0010*/ 	.short	0x0004
        /*0012*/ 	.short	0x0018
        /*0014*/ 	.byte	0x00, 0xf0, 0x61, 0x00


	//----- nvinfo : EIATTR_KPARAM_INFO
	.align		4
.L_168:
        /*0018*/ 	.byte	0x04, 0x17
        /*001a*/ 	.short	(.L_170 - .L_169)
.L_169:
        /*001c*/ 	.word	0x00000000
        /*0020*/ 	.short	0x0003
        /*0022*/ 	.short	0x0014
        /*0024*/ 	.byte	0x00, 0xf0, 0x11, 0x00


	//----- nvinfo : EIATTR_KPARAM_INFO
	.align		4
.L_170:
        /*0028*/ 	.byte	0x04, 0x17
        /*002a*/ 	.short	(.L_172 - .L_171)
.L_171:
        /*002c*/ 	.word	0x00000000
        /*0030*/ 	.short	0x0002
        /*0032*/ 	.short	0x0010
        /*0034*/ 	.byte	0x00, 0xf0, 0x11, 0x00


	//----- nvinfo : EIATTR_KPARAM_INFO
	.align		4
.L_172:
        /*0038*/ 	.byte	0x04, 0x17
        /*003a*/ 	.short	(.L_174 - .L_173)
.L_173:
        /*003c*/ 	.word	0x00000000
        /*0040*/ 	.short	0x0001
        /*0042*/ 	.short	0x0008
        /*0044*/ 	.byte	0x00, 0xf5, 0x21, 0x00


	//----- nvinfo : EIATTR_KPARAM_INFO
	.align		4
.L_174:
        /*0048*/ 	.byte	0x04, 0x17
        /*004a*/ 	.short	(.L_176 - .L_175)
.L_175:
        /*004c*/ 	.word	0x00000000
        /*0050*/ 	.short	0x0000
        /*0052*/ 	.short	0x0000
        /*0054*/ 	.byte	0x00, 0xf5, 0x21, 0x00


	//----- nvinfo : EIATTR_SPARSE_MMA_MASK
	.align		4
.L_176:
        /*0058*/ 	.byte	0x03, 0x50
        /*005a*/ 	.short	0x0000


	//----- nvinfo : EIATTR_MAXREG_COUNT
	.align		4
        /*005c*/ 	.byte	0x03, 0x1b
        /*005e*/ 	.short	0x00ff


	//----- nvinfo : EIATTR_MERCURY_ISA_VERSION
	.align		4
        /*0060*/ 	.byte	0x03, 0x5f
        /*0062*/ 	.short	0x0101


	//----- nvinfo : EIATTR_VRC_CTA_INIT_COUNT
	.align		4
        /*0064*/ 	.byte	0x02, 0x4a
	.zero		1
	.zero		1


	//----- nvinfo : EIATTR_EXIT_INSTR_OFFSETS
	.align		4
        /*0068*/ 	.byte	0x04, 0x1c
        /*006a*/ 	.short	(.L_178 - .L_177)


	//   ....[0]....
.L_177:
        /*006c*/ 	.word	0x000000c0


	//   ....[1]....
        /*0070*/ 	.word	0x00000140


	//   ....[2]....
        /*0074*/ 	.word	0x000001a0


	//   ....[3]....
        /*0078*/ 	.word	0x00000400


	//   ....[4]....
        /*007c*/ 	.word	0x00001050


	//----- nvinfo : EIATTR_CRS_STACK_SIZE
	.align		4
.L_178:
        /*0080*/ 	.byte	0x04, 0x1e
        /*0082*/ 	.short	(.L_180 - .L_179)
.L_179:
        /*0084*/ 	.word	0x00000000


	//----- nvinfo : EIATTR_CBANK_PARAM_SIZE
	.align		4
.L_180:
        /*0088*/ 	.byte	0x03, 0x19
        /*008a*/ 	.short	0x0030


	//----- nvinfo : EIATTR_PARAM_CBANK
	.align		4
        /*008c*/ 	.byte	0x04, 0x0a
        /*008e*/ 	.short	(.L_182 - .L_181)
	.align		4
.L_181:
        /*0090*/ 	.word	index@(.nv.constant0._ZN44_GLOBAL__N__b9816450_11_Randperm_cu_4012db6537randperm_handle_duplicate_keys_kernelIiN2at6native44_GLOBAL__N__b9816450_11_Randperm_cu_4012db6510OpaqueTypeILi2EEEEEvPT_PT0_S6_iNS1_15PhiloxCudaStateE)
        /*0094*/ 	.short	0x0380
        /*0096*/ 	.short	0x0030


	//----- nvinfo : EIATTR_SW_WAR
	.align		4
.L_182:
        /*0098*/ 	.byte	0x04, 0x36
        /*009a*/ 	.short	(.L_184 - .L_183)
.L_183:
        /*009c*/ 	.word	0x00000008
.L_184:


//--------------------- .nv.info._ZN44_GLOBAL__N__b9816450_11_Randperm_cu_4012db6537randperm_handle_duplicate_keys_kernelIiN2at6native44_GLOBAL__N__b9816450_11_Randperm_cu_4012db6510OpaqueTypeILi8EEEEEvPT_PT0_S6_iNS1_15PhiloxCudaStateE --------------------------
	.section	.nv.info._ZN44_GLOBAL__N__b9816450_11_Randperm_cu_4012db6537randperm_handle_duplicate_keys_kernelIiN2at6native44_GLOBAL__N__b9816450_11_Randperm_cu_4012db6510OpaqueTypeILi8EEEEEvPT_PT0_S6_iNS1_15PhiloxCudaStateE,"",@"SHT_CUDA_INFO"
	.sectionflags	@""
	.align	4


	//----- nvinfo : EIATTR_CUDA_API_VERSION
	.align		4
        /*0000*/ 	.byte	0x04, 0x37
        /*0002*/ 	.short	(.L_186 - .L_185)
.L_185:
        /*0004*/ 	.word	0x00000082


	//----- nvinfo : EIATTR_KPARAM_INFO
	.align		4
.L_186:
        /*0008*/ 	.byte	0x04, 0x17
        /*000a*/ 	.short	(.L_188 - .L_187)
.L_187:
        /*000c*/ 	.word	0x00000000
        /*0010*/ 	.short	0x0004
        /*0012*/ 	.short	0x0018
        /*0014*/ 	.byte	0x00, 0xf0, 0x61, 0x00


	//----- nvinfo : EIATTR_KPARAM_INFO
	.align		4
.L_188:
        /*0018*/ 	.byte	0x04, 0x17
        /*001a*/ 	.short	(.L_190 - .L_189)
.L_189:
        /*001c*/ 	.word	0x00000000
        /*0020*/ 	.short	0x0003
        /*0022*/ 	.short	0x0014
        /*0024*/ 	.byte	0x00, 0xf0, 0x11, 0x00


	//----- nvinfo : EIATTR_KPARAM_INFO
	.align		4
.L_190:
        /*0028*/ 	.byte	0x04, 0x17
        /*002a*/ 	.short	(.L_192 - .L_191)
.L_191:
        /*002c*/ 	.word	0x00000000
        /*0030*/ 	.short	0x0002
        /*0032*/ 	.short	0x0010
        /*0034*/ 	.byte	0x00, 0xf0, 0x11, 0x00


	//----- nvinfo : EIATTR_KPARAM_INFO
	.align		4
.L_192:
        /*0038*/ 	.byte	0x04, 0x17
        /*003a*/ 	.short	(.L_194 - .L_193)
.L_193:
        /*003c*/ 	.word	0x00000000
        /*0040*/ 	.short	0x0001
        /*0042*/ 	.short	0x0008
        /*0044*/ 	.byte	0x00, 0xf5, 0x21, 0x00


	//----- nvinfo : EIATTR_KPARAM_INFO
	.align		4
.L_194:
        /*0048*/ 	.byte	0x04, 0x17
        /*004a*/ 	.short	(.L_196 - .L_195)
.L_195:
        /*004c*/ 	.word	0x00000000
        /*0050*/ 	.short	0x0000
        /*0052*/ 	.short	0x0000
        /*0054*/ 	.byte	0x00, 0xf5, 0x21, 0x00


	//----- nvinfo : EIATTR_SPARSE_MMA_MASK
	.align		4
.L_196:
        /*0058*/ 	.byte	0x03, 0x50
        /*005a*/ 	.short	0x0000


	//----- nvinfo : EIATTR_MAXREG_COUNT
	.align		4
        /*005c*/ 	.byte	0x03, 0x1b
        /*005e*/ 	.short	0x00ff


	//----- nvinfo : EIATTR_MERCURY_ISA_VERSION
	.align		4
        /*0060*/ 	.byte	0x03, 0x5f
        /*0062*/ 	.short	0x0101


	//----- nvinfo : EIATTR_VRC_CTA_INIT_COUNT
	.align		4
        /*0064*/ 	.byte	0x02, 0x4a
	.zero		1
	.zero		1


	//----- nvinfo : EIATTR_EXIT_INSTR_OFFSETS
	.align		4
        /*0068*/ 	.byte	0x04, 0x1c
        /*006a*/ 	.short	(.L_198 - .L_197)


	//   ....[0]....
.L_197:
        /*006c*/ 	.word	0x000000c0


	//   ....[1]....
        /*0070*/ 	.word	0x00000140


	//   ....[2]....
        /*0074*/ 	.word	0x000001a0


	//   ....[3]....
        /*0078*/ 	.word	0x00000410


	//   ....[4]....
        /*007c*/ 	.word	0x00001040


	//----- nvinfo : EIATTR_CRS_STACK_SIZE
	.align		4
.L_198:
        /*0080*/ 	.byte	0x04, 0x1e
        /*0082*/ 	.short	(.L_200 - .L_199)
.L_199:
        /*0084*/ 	.word	0x00000000


	//----- nvinfo : EIATTR_CBANK_PARAM_SIZE
	.align		4
.L_200:
        /*0088*/ 	.byte	0x03, 0x19
        /*008a*/ 	.short	0x0030


	//----- nvinfo : EIATTR_PARAM_CBANK
	.align		4
        /*008c*/ 	.byte	0x04, 0x0a
        /*008e*/ 	.short	(.L_202 - .L_201)
	.align		4
.L_201:
        /*0090*/ 	.word	index@(.nv.constant0._ZN44_GLOBAL__N__b9816450_11_Randperm_cu_4012db6537randperm_handle_duplicate_keys_kernelIiN2at6native44_GLOBAL__N__b9816450_11_Randperm_cu_4012db6510OpaqueTypeILi8EEEEEvPT_PT0_S6_iNS1_15PhiloxCudaStateE)
        /*0094*/ 	.short	0x0380
        /*0096*/ 	.short	0x0030


	//----- nvinfo : EIATTR_SW_WAR
	.align		4
.L_202:
        /*0098*/ 	.byte	0x04, 0x36
        /*009a*/ 	.short	(.L_204 - .L_203)
.L_203:
        /*009c*/ 	.word	0x00000008
.L_204:


//--------------------- .nv.info._ZN44_GLOBAL__N__b9816450_11_Randperm_cu_4012db6537randperm_handle_duplicate_keys_kernelIiN2at6native44_GLOBAL__N__b9816450_11_Randperm_cu_4012db6510OpaqueTypeILi4EEEEEvPT_PT0_S6_iNS1_15PhiloxCudaStateE --------------------------
	.section	.nv.info._ZN44_GLOBAL__N__b9816450_11_Randperm_cu_4012db6537randperm_handle_duplicate_keys_kernelIiN2at6native44_GLOBAL__N__b9816450_11_Randperm_cu_4012db6510OpaqueTypeILi4EEEEEvPT_PT0_S6_iNS1_15PhiloxCudaStateE,"",@"SHT_CUDA_INFO"
	.sectionflags	@""
	.align	4


	//----- nvinfo : EIATTR_CUDA_API_VERSION
	.align		4
        /*0000*/ 	.byte	0x04, 0x37
        /*0002*/ 	.short	(.L_206 - .L_205)
.L_205:
        /*0004*/ 	.word	0x00000082


	//----- nvinfo : EIATTR_KPARAM_INFO
	.align		4
.L_206:
        /*0008*/ 	.byte	0x04, 0x17
        /*000a*/ 	.short	(.L_208 - .L_207)
.L_207:
        /*000c*/ 	.word	0x00000000
        /*0010*/ 	.short	0x0004
        /*0012*/ 	.short	0x0018
        /*0014*/ 	.byte	0x00, 0xf0, 0x61, 0x00


	//----- nvinfo : EIATTR_KPARAM_INFO
	.align		4
.L_208:
        /*0018*/ 	.byte	0x04, 0x17
        /*001a*/ 	.short	(.L_210 - .L_209)
.L_209:
        /*001c*/ 	.word	0x00000000
        /*0020*/ 	.short	0x0003
        /*0022*/ 	.short	0x0014
        /*0024*/ 	.byte	0x00, 0xf0, 0x11, 0x00


	//----- nvinfo : EIATTR_KPARAM_INFO
	.align		4
.L_210:
        /*0028*/ 	.byte	0x04, 0x17
        /*002a*/ 	.short	(.L_212 - .L_211)
.L_211:
        /*002c*/ 	.word	0x00000000
        /*0030*/ 	.short	0x0002
        /*0032*/ 	.short	0x0010
        /*0034*/ 	.byte	0x00, 0xf0, 0x11, 0x00


	//----- nvinfo : EIATTR_KPARAM_INFO
	.align		4
.L_212:
        /*0038*/ 	.byte	0x04, 0x17
        /*003a*/ 	.short	(.L_214 - .L_213)
.L_213:
        /*003c*/ 	.word	0x00000000
        /*0040*/ 	.short	0x0001
        /*0042*/ 	.short	0x0008
        /*0044*/ 	.byte	0x00, 0xf5, 0x21, 0x00


	//----- nvinfo : EIATTR_KPARAM_INFO
	.align		4
.L_214:
        /*0048*/ 	.byte	0x04, 0x17
        /*004a*/ 	.short	(.L_216 - .L_215)
.L_215:
        /*004c*/ 	.word	0x00000000
        /*0050*/ 	.short	0x0000
        /*0052*/ 	.short	0x0000
        /*0054*/ 	.byte	0x00, 0xf5, 0x21, 0x00


	//----- nvinfo : EIATTR_SPARSE_MMA_MASK
	.align		4
.L_216:
        /*0058*/ 	.byte	0x03, 0x50
        /*005a*/ 	.short	0x0000


	//----- nvinfo : EIATTR_MAXREG_COUNT
	.align		4
        /*005c*/ 	.byte	0x03, 0x1b
        /*005e*/ 	.short	0x00ff


	//----- nvinfo : EIATTR_MERCURY_ISA_VERSION
	.align		4
        /*0060*/ 	.byte	0x03, 0x5f
        /*0062*/ 	.short	0x0101


	//----- nvinfo : EIATTR_VRC_CTA_INIT_COUNT
	.align		4
        /*0064*/ 	.byte	0x02, 0x4a
	.zero		1
	.zero		1


	//----- nvinfo : EIATTR_EXIT_INSTR_OFFSETS
	.align		4
        /*0068*/ 	.byte	0x04, 0x1c
        /*006a*/ 	.short	(.L_218 - .L_217)


	//   ....[0]....
.L_217:
        /*006c*/ 	.word	0x000000c0


	//   ....[1]....
        /*0070*/ 	.word	0x00000140


	//   ....[2]....
        /*0074*/ 	.word	0x000001a0


	//   ....[3]....
        /*0078*/ 	.word	0x00000400


	//   ....[4]....
        /*007c*/ 	.word	0x00001030


	//----- nvinfo : EIATTR_CRS_STACK_SIZE
	.align		4
.L_218:
        /*0080*/ 	.byte	0x04, 0x1e
        /*0082*/ 	.short	(.L_220 - .L_219)
.L_219:
        /*0084*/ 	.word	0x00000000


	//----- nvinfo : EIATTR_CBANK_PARAM_SIZE
	.align		4
.L_220:
        /*0088*/ 	.byte	0x03, 0x19
        /*008a*/ 	.short	0x0030


	//----- nvinfo : EIATTR_PARAM_CBANK
	.align		4
        /*008c*/ 	.byte	0x04, 0x0a
        /*008e*/ 	.short	(.L_222 - .L_221)
	.align		4
.L_221:
        /*0090*/ 	.word	index@(.nv.constant0._ZN44_GLOBAL__N__b9816450_11_Randperm_cu_4012db6537randperm_handle_duplicate_keys_kernelIiN2at6native44_GLOBAL__N__b9816450_11_Randperm_cu_4012db6510OpaqueTypeILi4EEEEEvPT_PT0_S6_iNS1_15PhiloxCudaStateE)
        /*0094*/ 	.short	0x0380
        /*0096*/ 	.short	0x0030


	//----- nvinfo : EIATTR_SW_WAR
	.align		4
.L_222:
        /*0098*/ 	.byte	0x04, 0x36
        /*009a*/ 	.short	(.L_224 - .L_223)
.L_223:
        /*009c*/ 	.word	0x00000008
.L_224:


//--------------------- .nv.info._ZN44_GLOBAL__N__b9816450_11_Randperm_cu_4012db6537randperm_handle_duplicate_keys_kernelIiN2at6native44_GLOBAL__N__b9816450_11_Randperm_cu_4012db6510OpaqueTypeILi1EEEEEvPT_PT0_S6_iNS1_15PhiloxCudaStateE --------------------------
	.section	.nv.info._ZN44_GLOBAL__N__b9816450_11_Randperm_cu_4012db6537randperm_handle_duplicate_keys_kernelIiN2at6native44_GLOBAL__N__b9816450_11_Randperm_cu_4012db6510OpaqueTypeILi1EEEEEvPT_PT0_S6_iNS1_15PhiloxCudaStateE,"",@"SHT_CUDA_INFO"
	.sectionflags	@""
	.align	4


	//----- nvinfo : EIATTR_CUDA_API_VERSION
	.align		4
        /*0000*/ 	.byte	0x04, 0x37
        /*0002*/ 	.short	(.L_226 - .L_225)
.L_225:
        /*0004*/ 	.word	0x00000082


	//----- nvinfo : EIATTR_KPARAM_INFO
	.align		4
.L_226:
        /*0008*/ 	.byte	0x04, 0x17
        /*000a*/ 	.short	(.L_228 - .L_227)
.L_227:
        /*000c*/ 	.word	0x00000000
        /*0010*/ 	.short	0x0004
        /*0012*/ 	.short	0x0018
        /*0014*/ 	.byte	0x00, 0xf0, 0x61, 0x00


	//----- nvinfo : EIATTR_KPARAM_INFO
	.align		4
.L_228:
        /*0018*/ 	.byte	0x04, 0x17
        /*001a*/ 	.short	(.L_230 - .L_229)
.L_229:
        /*001c*/ 	.word	0x00000000
        /*0020*/ 	.short	0x0003
        /*0022*/ 	.short	0x0014
        /*0024*/ 	.byte	0x00, 0xf0, 0x11, 0x00


	//----- nvinfo : EIATTR_KPARAM_INFO
	.align		4
.L_230:
        /*0028*/ 	.byte	0x04, 0x17
        /*002a*/ 	.short	(.L_232 - .L_231)
.L_231:
        /*002c*/ 	.word	0x00000000
        /*0030*/ 	.short	0x0002
        /*0032*/ 	.short	0x0010
        /*0034*/ 	.byte	0x00, 0xf0, 0x11, 0x00


	//----- nvinfo : EIATTR_KPARAM_INFO
	.align		4
.L_232:
        /*0038*/ 	.byte	0x04, 0x17
        /*003a*/ 	.short	(.L_234 - .L_233)
.L_233:
        /*003c*/ 	.word	0x00000000
        /*0040*/ 	.short	0x0001
        /*0042*/ 	.short	0x0008
        /*0044*/ 	.byte	0x00, 0xf5, 0x21, 0x00


	//----- nvinfo : EIATTR_KPARAM_INFO
	.align		4
.L_234:
        /*0048*/ 	.byte	0x04, 0x17
        /*004a*/ 	.short	(.L_236 - .L_235)
.L_235:
        /*004c*/ 	.word	0x00000000
        /*0050*/ 	.short	0x0000
        /*0052*/ 	.short	0x0000
        /*0054*/ 	.byte	0x00, 0xf5, 0x21, 0x00


	//----- nvinfo : EIATTR_SPARSE_MMA_MASK
	.align		4
.L_236:
        /*0058*/ 	.byte	0x03, 0x50
        /*005a*/ 	.short	0x0000


	//----- nvinfo : EIATTR_MAXREG_COUNT
	.align		4
        /*005c*/ 	.byte	0x03, 0x1b
        /*005e*/ 	.short	0x00ff


	//----- nvinfo : EIATTR_MERCURY_ISA_VERSION
	.align		4
        /*0060*/ 	.byte	0x03, 0x5f
        /*0062*/ 	.short	0x0101


	//----- nvinfo : EIATTR_VRC_CTA_INIT_COUNT
	.align		4
        /*0064*/ 	.byte	0x02, 0x4a
	.zero		1
	.zero		1


	//----- nvinfo : EIATTR_EXIT_INSTR_OFFSETS
	.align		4
        /*0068*/ 	.byte	0x04, 0x1c
        /*006a*/ 	.short	(.L_238 - .L_237)


	//   ....[0]....
.L_237:
        /*006c*/ 	.word	0x000000c0


	//   ....[1]....
        /*0070*/ 	.word	0x00000140


	//   ....[2]....
        /*0074*/ 	.word	0x000001a0


	//   ....[3]....
        /*0078*/ 	.word	0x00000420


	//   ....[4]....
        /*007c*/ 	.word	0x00001040


	//----- nvinfo : EIATTR_CRS_STACK_SIZE
	.align		4
.L_238:
        /*0080*/ 	.byte	0x04, 0x1e
        /*0082*/ 	.short	(.L_240 - .L_239)
.L_239:
        /*0084*/ 	.word	0x00000000


	//----- nvinfo : EIATTR_CBANK_PARAM_SIZE
	.align		4
.L_240:
        /*0088*/ 	.byte	0x03, 0x19
        /*008a*/ 	.short	0x0030


	//----- nvinfo : EIATTR_PARAM_CBANK
	.align		4
        /*008c*/ 	.byte	0x04, 0x0a
        /*008e*/ 	.short	(.L_242 - .L_241)
	.align		4
.L_241:
        /*0090*/ 	.word	index@(.nv.constant0._ZN44_GLOBAL__N__b9816450_11_Randperm_cu_4012db6537randperm_handle_duplicate_keys_kernelIiN2at6native44_GLOBAL__N__b9816450_11_Randperm_cu_4012db6510OpaqueTypeILi1EEEEEvPT_PT0_S6_iNS1_15PhiloxCudaStateE)
        /*0094*/ 	.short	0x0380
        /*0096*/ 	.short	0x0030


	//----- nvinfo : EIATTR_SW_WAR
	.align		4
.L_242:
        /*0098*/ 	.byte	0x04, 0x36
        /*009a*/ 	.short	(.L_244 - .L_243)
.L_243:
        /*009c*/ 	.word	0x00000008
.L_244:


//--------------------- .nv.callgraph             --------------------------
	.section	.nv.callgraph,"",@"SHT_CUDA_CALLGRAPH"
	.align	4
	.sectionentsize	8
	.align		4
        /*0000*/ 	.word	0x00000000
	.align		4
        /*0004*/ 	.word	0xffffffff
	.align		4
        /*0008*/ 	.word	0x00000000
	.align		4
        /*000c*/ 	.word	0xfffffffe
	.align		4
        /*0010*/ 	.word	0x00000000
	.align		4
        /*0014*/ 	.word	0xfffffffd
	.align		4
        /*0018*/ 	.word	0x00000000
	.align		4
        /*001c*/ 	.word	0xfffffffc


//--------------------- .nv.constant4             --------------------------
	.section	.nv.constant4,"a",@progbits
	.align	8
	.align		8
.nv.constant4:
        /*0000*/ 	.dword	precalc_xorwow_matrix
	.align		8
        /*0008*/ 	.dword	precalc_xorwow_offset_matrix
	.align		8
        /*0010*/ 	.dword	mrg32k3aM1
	.align		8
        /*0018*/ 	.dword	mrg32k3aM2
	.align		8
        /*0020*/ 	.dword	mrg32k3aM1SubSeq
	.align		8
        /*0028*/ 	.dword	mrg32k3aM2SubSeq
	.align		8
        /*0030*/ 	.dword	mrg32k3aM1Seq
	.align		8
        /*0038*/ 	.dword	mrg32k3aM2Seq
	.align		8
        /*0040*/ 	.dword	_ZN42_INTERNAL_b9816450_11_Randperm_cu_4012db654cuda3std3__45__cpo5beginE
	.align		8
        /*0048*/ 	.dword	_ZN42_INTERNAL_b9816450_11_Randperm_cu_4012db654cuda3std3__45__cpo3endE
	.align		8
        /*0050*/ 	.dword	_ZN42_INTERNAL_b9816450_11_Randperm_cu_4012db654cuda3std3__45__cpo6cbeginE
	.align		8
        /*0058*/ 	.dword	_ZN42_INTERNAL_b9816450_11_Randperm_cu_4012db654cuda3std3__45__cpo4cendE
	.align		8
        /*0060*/ 	.dword	_ZN42_INTERNAL_b9816450_11_Randperm_cu_4012db654cuda3std3__45__cpo6rbeginE
	.align		8
        /*0068*/ 	.dword	_ZN42_INTERNAL_b9816450_11_Randperm_cu_4012db654cuda3std3__45__cpo4rendE
	.align		8
        /*0070*/ 	.dword	_ZN42_INTERNAL_b9816450_11_Randperm_cu_4012db654cuda3std3__45__cpo7crbeginE
	.align		8
        /*0078*/ 	.dword	_ZN42_INTERNAL_b9816450_11_Randperm_cu_4012db654cuda3std3__45__cpo5crendE
	.align		8
        /*0080*/ 	.dword	_ZN42_INTERNAL_b9816450_11_Randperm_cu_4012db654cuda3std3__444_GLOBAL__N__b9816450_11_Randperm_cu_4012db656ignoreE
	.align		8
        /*0088*/ 	.dword	_ZN42_INTERNAL_b9816450_11_Randperm_cu_4012db654cuda3std3__419piecewise_constructE
	.align		8
        /*0090*/ 	.dword	_ZN42_INTERNAL_b9816450_11_Randperm_cu_4012db654cuda3std3__48in_placeE
	.align		8
        /*0098*/ 	.dword	_ZN42_INTERNAL_b9816450_11_Randperm_cu_4012db654cuda3std3__420unreachable_sentinelE
	.align		8
        /*00a0*/ 	.dword	_ZN42_INTERNAL_b9816450_11_Randperm_cu_4012db654cuda3std6ranges3__45__cpo4swapE
	.align		8
        /*00a8*/ 	.dword	_ZN42_INTERNAL_b9816450_11_Randperm_cu_4012db654cuda3std6ranges3__45__cpo9iter_moveE
	.align		8
        /*00b0*/ 	.dword	_ZN42_INTERNAL_b9816450_11_Randperm_cu_4012db654cuda3std6ranges3__45__cpo5beginE
	.align		8
        /*00b8*/ 	.dword	_ZN42_INTERNAL_b9816450_11_Randperm_cu_4012db654cuda3std6ranges3__45__cpo3endE
	.align		8
        /*00c0*/ 	.dword	_ZN42_INTERNAL_b9816450_11_Randperm_cu_4012db654cuda3std6ranges3__45__cpo6cbeginE
	.align		8
        /*00c8*/ 	.dword	_ZN42_INTERNAL_b9816450_11_Randperm_cu_4012db654cuda3std6ranges3__45__cpo4cendE
	.align		8
        /*00d0*/ 	.dword	_ZN42_INTERNAL_b9816450_11_Randperm_cu_4012db654cuda3std6ranges3__45__cpo7advanceE
	.align		8
        /*00d8*/ 	.dword	_ZN42_INTERNAL_b9816450_11_Randperm_cu_4012db654cuda3std6ranges3__45__cpo9iter_swapE
	.align		8
        /*00e0*/ 	.dword	_ZN42_INTERNAL_b9816450_11_Randperm_cu_4012db654cuda3std6ranges3__45__cpo4nextE
	.align		8
        /*00e8*/ 	.dword	_ZN42_INTERNAL_b9816450_11_Randperm_cu_4012db654cuda3std6ranges3__45__cpo4prevE
	.align		8
        /*00f0*/ 	.dword	_ZN42_INTERNAL_b9816450_11_Randperm_cu_4012db654cuda3std6ranges3__45__cpo4dataE
	.align		8
        /*00f8*/ 	.dword	_ZN42_INTERNAL_b9816450_11_Randperm_cu_4012db654cuda3std6ranges3__45__cpo5cdataE
	.align		8
        /*0100*/ 	.dword	_ZN42_INTERNAL_b9816450_11_Randperm_cu_4012db654cuda3std6ranges3__45__cpo4sizeE
	.align		8
        /*0108*/ 	.dword	_ZN42_INTERNAL_b9816450_11_Randperm_cu_4012db654cuda3std6ranges3__45__cpo5ssizeE
	.align		8
        /*0110*/ 	.dword	_ZN42_INTERNAL_b9816450_11_Randperm_cu_4012db654cuda3std6ranges3__45__cpo8distanceE
	.align		8
        /*0118*/ 	.dword	_ZN42_INTERNAL_b9816450_11_Randperm_cu_4012db656thrust24THRUST_300001_SM_1000_NS6system6detail10sequential3seqE


//--------------------- .nv.constant3             --------------------------
	.section	.nv.constant3,"a",@progbits
	.align	8
.nv.constant3:
	.type		__cr_lgamma_table,@object
	.size		__cr_lgamma_table,(.L_8 - __cr_lgamma_table)
__cr_lgamma_table:
        /*0000*/ 	.byte	0x00, 0x00, 0x00, 0x00, 0x00, 0x00, 0x00, 0x00, 0x00, 0x00, 0x00, 0x00, 0x00, 0x00, 0x00, 0x00
        /*0010*/ 	.byte	0xef, 0x39, 0xfa, 0xfe, 0x42, 0x2e, 0xe6, 0x3f, 0x02, 0x20, 0x2a, 0xfa, 0x0b, 0xab, 0xfc, 0x3f
        /*0020*/ 	.byte	0xf9, 0x2c, 0x92, 0x7c, 0xa7, 0x6c, 0x09, 0x40, 0xc9, 0x79, 0x44, 0x3c, 0x64, 0x26, 0x13, 0x40
        /*0030*/ 	.byte	0xca, 0x01, 0xcf, 0x3a, 0x27, 0x51, 0x1a, 0x40, 0x30, 0xcc, 0x2d, 0xf3, 0xe1, 0x0c, 0x21, 0x40
        /*0040*/ 	.byte	0x0d, 0xb7, 0xfc, 0x82, 0x8e, 0x35, 0x25, 0x40
.L_8:


//--------------------- .text._ZN44_GLOBAL__N__b9816450_11_Randperm_cu_4012db6537randperm_handle_duplicate_keys_kernelIlN2at6native44_GLOBAL__N__b9816450_11_Randperm_cu_4012db6510OpaqueTypeILi2EEEEEvPT_PT0_S6_iNS1_15PhiloxCudaStateE --------------------------
	.section	.text._ZN44_GLOBAL__N__b9816450_11_Randperm_cu_4012db6537randperm_handle_duplicate_keys_kernelIlN2at6native44_GLOBAL__N__b9816450_11_Randperm_cu_4012db6510OpaqueTypeILi2EEEEEvPT_PT0_S6_iNS1_15PhiloxCudaStateE,"ax",@progbits
	.align	128
.text._ZN44_GLOBAL__N__b9816450_11_Randperm_cu_4012db6537randperm_handle_duplicate_keys_kernelIlN2at6native44_GLOBAL__N__b9816450_11_Randperm_cu_4012db6510OpaqueTypeILi2EEEEEvPT_PT0_S6_iNS1_15PhiloxCudaStateE:
        .type           _ZN44_GLOBAL__N__b9816450_11_Randperm_cu_4012db6537randperm_handle_duplicate_keys_kernelIlN2at6native44_GLOBAL__N__b9816450_11_Randperm_cu_4012db6510OpaqueTypeILi2EEEEEvPT_PT0_S6_iNS1_15PhiloxCudaStateE,@function
        .size           _ZN44_GLOBAL__N__b9816450_11_Randperm_cu_4012db6537randperm_handle_duplicate_keys_kernelIlN2at6native44_GLOBAL__N__b9816450_11_Randperm_cu_4012db6510OpaqueTypeILi2EEEEEvPT_PT0_S6_iNS1_15PhiloxCudaStateE,(.L_x_112 - _ZN44_GLOBAL__N__b9816450_11_Randperm_cu_4012db6537randperm_handle_duplicate_keys_kernelIlN2at6native44_GLOBAL__N__b9816450_11_Randperm_cu_4012db6510OpaqueTypeILi2EEEEEvPT_PT0_S6_iNS1_15PhiloxCudaStateE)
        .other          _ZN44_GLOBAL__N__b9816450_11_Randperm_cu_4012db6537randperm_handle_duplicate_keys_kernelIlN2at6native44_GLOBAL__N__b9816450_11_Randperm_cu_4012db6510OpaqueTypeILi2EEEEEvPT_PT0_S6_iNS1_15PhiloxCudaStateE,@"STO_CUDA_ENTRY STV_DEFAULT"
_ZN44_GLOBAL__N__b9816450_11_Randperm_cu_4012db6537randperm_handle_duplicate_keys_kernelIlN2at6native44_GLOBAL__N__b9816450_11_Randperm_cu_4012db6510OpaqueTypeILi2EEEEEvPT_PT0_S6_iNS1_15PhiloxCudaStateE:
[----:B------:R-:W-:Y:S01]  /*0000*/  LDC R1, c[0x0][0x37c] ;  /* 0x0000df00ff017b82 */ /* 0x000fe20000000800 */
[----:B------:R-:W0:Y:S01]  /*0010*/  S2R R0, SR_TID.X ;  /* 0x0000000000007919 */ /* 0x000e220000002100 */
[----:B------:R-:W1:Y:S01]  /*0020*/  LDCU UR4, c[0x0][0x398] ;  /* 0x00007300ff0477ac */ /* 0x000e620008000800 */
[----:B------:R-:W0:Y:S01]  /*0030*/  S2R R3, SR_CTAID.X ;  /* 0x0000000000037919 */ /* 0x000e220000002500 */
[----:B------:R-:W0:Y:S01]  /*0040*/  LDCU UR5, c[0x0][0x360] ;  /* 0x00006c00ff0577ac */ /* 0x000e220008000800 */
[----:B------:R-:W2:Y:S01]  /*0050*/  LDCU.64 UR6, c[0x0][0x3a8] ;  /* 0x00007500ff0677ac */ /* 0x000ea20008000a00 */
[----:B-1----:R-:W-:Y:S01]  /*0060*/  UIADD3 UR4, UPT, UPT, UR4, -0x1, URZ ;  /* 0xffffffff04047890 */ /* 0x002fe2000fffe0ff */
[----:B--2---:R-:W-:Y:S02]  /*0070*/  IMAD.U32 R4, RZ, RZ, UR6 ;  /* 0x00000006ff047e24 */ /* 0x004fe4000f8e00ff */
[----:B------:R-:W-:Y:S01]  /*0080*/  IMAD.U32 R5, RZ, RZ, UR7 ;  /* 0x00000007ff057e24 */ /* 0x000fe2000f8e00ff */
[----:B------:R-:W1:Y:S01]  /*0090*/  LDCU.64 UR6, c[0x0][0x3a0] ;  /* 0x00007400ff0677ac */ /* 0x000e620008000a00 */
[----:B0-----:R-:W-:-:S05]  /*00a0*/  IMAD R0, R3, UR5, R0 ;  /* 0x0000000503007c24 */ /* 0x001fca000f8e0200 */
[----:B------:R-:W-:-:S13]  /*00b0*/  ISETP.GE.AND P0, PT, R0, UR4, PT ;  /* 0x0000000400007c0c */ /* 0x000fda000bf06270 */
[----:B-1----:R-:W-:Y:S05]  /*00c0*/  @P0 EXIT ;  /* 0x000000000000094d */ /* 0x002fea0003800000 */
[----:B------:R-:W0:Y:S01]  /*00d0*/  LDC.64 R10, c[0x0][0x380] ;  /* 0x0000e000ff0a7b82 */ /* 0x000e220000000a00 */
[----:B------:R-:W1:Y:S01]  /*00e0*/  LDCU.64 UR8, c[0x0][0x358] ;  /* 0x00006b00ff0877ac */ /* 0x000e620008000a00 */
[----:B------:R-:W2:Y:S01]  /*00f0*/  LDCU.64 UR4, c[0x0][0x390] ;  /* 0x00007200ff0477ac */ /* 0x000ea20008000a00 */
[----:B0-----:R-:W-:-:S05]  /*0100*/  IMAD.WIDE R10, R0, 0x8, R10 ;  /* 0x00000008000a7825 */ /* 0x001fca00078e020a */
[----:B-1----:R-:W2:Y:S04]  /*0110*/  LDG.E.64 R6, desc[UR8][R10.64] ;  /* 0x000000080a067981 */ /* 0x002ea8000c1e1b00 */
[----:B------:R-:W2:Y:S02]  /*0120*/  LDG.E.64 R2, desc[UR8][R10.64+0x8] ;  /* 0x000008080a027981 */ /* 0x000ea4000c1e1b00 */
[----:B--2---:R-:W-:Y:S02]  /*0130*/  LOP3.LUT P0, RZ, R2, UR4, R6, 0x48, !PT ;  /* 0x0000000402ff7c12 */ /* 0x004fe4000f804806 */
[----:B------:R-:W-:-:S04]  /*0140*/  LOP3.LUT R2, R3, R7, RZ, 0x3c, !PT ;  /* 0x0000000703027212 */ /* 0x000fc800078e3cff */
[----:B------:R-:W-:-:S13]  /*0150*/  LOP3.LUT P0, RZ, R2, UR5, RZ, 0xc0, P0 ;  /* 0x0000000502ff7c12 */ /* 0x000fda000800c0ff */
[----:B------:R-:W-:Y:S05]  /*0160*/  @P0 EXIT ;  /* 0x000000000000094d */ /* 0x000fea0003800000 */
[----:B------:R-:W-:Y:S01]  /*0170*/  ISETP.NE.AND P0, PT, R0, RZ, PT ;  /* 0x000000ff0000720c */ /* 0x000fe20003f05270 */
[----:B------:R-:W-:-:S12]  /*0180*/  BSSY.RECONVERGENT B0, `(.L_x_0) ;  /* 0x0000007000007945 */ /* 0x000fd80003800200 */
[----:B------:R-:W-:Y:S05]  /*0190*/  @!P0 BRA `(.L_x_1) ;  /* 0x0000000000148947 */ /* 0x000fea0003800000 */
[----:B------:R-:W2:Y:S02]  /*01a0*/  LDG.E.64 R2, desc[UR8][R10.64+-0x8] ;  /* 0xfffff8080a027981 */ /* 0x000ea4000c1e1b00 */
[----:B--2---:R-:W-:Y:S02]  /*01b0*/  LOP3.LUT P0, RZ, R2, UR4, R6, 0x48, !PT ;  /* 0x0000000402ff7c12 */ /* 0x004fe4000f804806 */
[----:B------:R-:W-:-:S04]  /*01c0*/  LOP3.LUT R2, R3, R7, RZ, 0x3c, !PT ;  /* 0x0000000703027212 */ /* 0x000fc800078e3cff */
[----:B------:R-:W-:-:S13]  /*01d0*/  LOP3.LUT P0, RZ, R2, UR5, RZ, 0xc0, P0 ;  /* 0x0000000502ff7c12 */ /* 0x000fda000800c0ff */
[----:B------:R-:W-:Y:S05]  /*01e0*/  @!P0 EXIT ;  /* 0x000000000000894d */ /* 0x000fea0003800000 */
.L_x_1:
[----:B------:R-:W-:Y:S05]  /*01f0*/  BSYNC.RECONVERGENT B0 ;  /* 0x0000000000007941 */ /* 0x000fea0003800200 */
.L_x_0:
[----:B------:R-:W0:Y:S01]  /*0200*/  LDC.64 R2, c[0x0][0x388] ;  /* 0x0000e200ff027b82 */ /* 0x000e220000000a00 */
[----:B------:R-:W1:Y:S01]  /*0210*/  LDCU UR4, c[0x0][0x3b4] ;  /* 0x00007680ff0477ac */ /* 0x000e620008000800 */
[----:B------:R-:W-:Y:S01]  /*0220*/  BSSY.RECONVERGENT B0, `(.L_x_2) ;  /* 0x0000018000007945 */ /* 0x000fe20003800200 */
[----:B------:R-:W2:Y:S01]  /*0230*/  LDCU UR5, c[0x0][0x398] ;  /* 0x00007300ff0577ac */ /* 0x000ea20008000800 */
[----:B------:R-:W3:Y:S01]  /*0240*/  LDCU.64 UR10, c[0x0][0x390] ;  /* 0x00007200ff0a77ac */ /* 0x000ee20008000a00 */
[----:B-1----:R-:W-:Y:S01]  /*0250*/  UPRMT UR4, UR4, 0x7770, URZ ;  /* 0x0000777004047896 */ /* 0x002fe200080000ff */
[----:B0-----:R-:W-:-:S04]  /*0260*/  IMAD.WIDE R2, R0, 0x2, R2 ;  /* 0x0000000200027825 */ /* 0x001fc800078e0202 */
[----:B------:R-:W-:Y:S01]  /*0270*/  IMAD.MOV.U32 R16, RZ, RZ, R3 ;  /* 0x000000ffff107224 */ /* 0x000fe200078e0003 */
[----:B------:R-:W-:Y:S01]  /*0280*/  MOV R8, R2 ;  /* 0x0000000200087202 */ /* 0x000fe20000000f00 */
[----:B--23--:R-:W-:-:S07]  /*0290*/  IMAD.MOV.U32 R3, RZ, RZ, RZ ;  /* 0x000000ffff037224 */ /* 0x00cfce00078e00ff */
.L_x_4:
[----:B------:R-:W-:Y:S01]  /*02a0*/  IADD3 R13, PT, PT, R3, 0x1, RZ ;  /* 0x00000001030d7810 */ /* 0x000fe20007ffe0ff */
[----:B------:R-:W-:Y:S01]  /*02b0*/  IMAD.MOV.U32 R9, RZ, RZ, R8 ;  /* 0x000000ffff097224 */ /* 0x000fe200078e0008 */
[----:B------:R-:W-:-:S03]  /*02c0*/  MOV R12, R16 ;  /* 0x00000010000c7202 */ /* 0x000fc60000000f00 */
[----:B------:R-:W-:-:S05]  /*02d0*/  IMAD.IADD R2, R0, 0x1, R13 ;  /* 0x0000000100027824 */ /* 0x000fca00078e020d */
[----:B------:R-:W-:Y:S01]  /*02e0*/  ISETP.GE.AND P0, PT, R2, UR5, PT ;  /* 0x0000000502007c0c */ /* 0x000fe2000bf06270 */
[----:B------:R-:W-:-:S12]  /*02f0*/  IMAD.MOV.U32 R2, RZ, RZ, R3 ;  /* 0x000000ffff027224 */ /* 0x000fd800078e0003 */
[----:B------:R-:W-:Y:S05]  /*0300*/  @P0 BRA `(.L_x_3) ;  /* 0x0000000000240947 */ /* 0x000fea0003800000 */
[----:B------:R-:W-:-:S06]  /*0310*/  IMAD.WIDE.U32 R14, R2, 0x8, R10 ;  /* 0x00000008020e7825 */ /* 0x000fcc00078e000a */
[----:B------:R-:W2:Y:S01]  /*0320*/  LDG.E.64 R14, desc[UR8][R14.64+0x8] ;  /* 0x000008080e0e7981 */ /* 0x000ea2000c1e1b00 */
[----:B------:R-:W-:-:S04]  /*0330*/  IADD3 R8, P1, PT, R9, 0x2, RZ ;  /* 0x0000000209087810 */ /* 0x000fc80007f3e0ff */
[----:B------:R-:W-:Y:S02]  /*0340*/  IADD3.X R16, PT, PT, RZ, R12, RZ, P1, !PT ;  /* 0x0000000cff107210 */ /* 0x000fe40000ffe4ff */
[----:B--2---:R-:W-:Y:S02]  /*0350*/  LOP3.LUT P0, RZ, R6, UR10, R14, 0x48, !PT ;  /* 0x0000000a06ff7c12 */ /* 0x004fe4000f80480e */
[----:B------:R-:W-:-:S04]  /*0360*/  LOP3.LUT R3, R7, R15, RZ, 0x3c, !PT ;  /* 0x0000000f07037212 */ /* 0x000fc800078e3cff */
[----:B------:R-:W-:Y:S01]  /*0370*/  LOP3.LUT P0, RZ, R3, UR11, RZ, 0xc0, P0 ;  /* 0x0000000b03ff7c12 */ /* 0x000fe2000800c0ff */
[----:B------:R-:W-:-:S12]  /*0380*/  IMAD.MOV.U32 R3, RZ, RZ, R13 ;  /* 0x000000ffff037224 */ /* 0x000fd800078e000d */
[----:B------:R-:W-:Y:S05]  /*0390*/  @!P0 BRA `(.L_x_4) ;  /* 0xfffffffc00c08947 */ /* 0x000fea000383ffff */
.L_x_3:
[----:B------:R-:W-:Y:S05]  /*03a0*/  BSYNC.RECONVERGENT B0 ;  /* 0x0000000000007941 */ /* 0x000fea0003800200 */
.L_x_2:
[----:B------:R-:W-:Y:S01]  /*03b0*/  UISETP.NE.AND UP0, UPT, UR4, URZ, UPT ;  /* 0x000000ff0400728c */ /* 0x000fe2000bf05270 */
[----:B------:R-:W-:-:S08]  /*03c0*/  ISETP.NE.AND P0, PT, R2, RZ, PT ;  /* 0x000000ff0200720c */ /* 0x000fd00003f05270 */
[----:B------:R-:W-:Y:S05]  /*03d0*/  BRA.U !UP0, `(.L_x_5) ;  /* 0x0000000108247547 */ /* 0x000fea000b800000 */
[----:B------:R-:W-:Y:S01]  /*03e0*/  IMAD.U32 R6, RZ, RZ, UR6 ;  /* 0x00000006ff067e24 */ /* 0x000fe2000f8e00ff */
[----:B------:R-:W2:Y:S01]  /*03f0*/  LDG.E.64 R4, desc[UR8][R4.64] ;  /* 0x0000000804047981 */ /* 0x000ea2000c1e1b00 */
[----:B------:R-:W-:Y:S01]  /*0400*/  IMAD.U32 R7, RZ, RZ, UR7 ;  /* 0x00000007ff077e24 */ /* 0x000fe2000f8e00ff */
[----:B------:R-:W2:Y:S05]  /*0410*/  LDC R3, c[0x0][0x3b0] ;  /* 0x0000ec00ff037b82 */ /* 0x000eaa0000000800 */
[----:B------:R-:W3:Y:S01]  /*0420*/  LDG.E.64 R6, desc[UR8][R6.64] ;  /* 0x0000000806067981 */ /* 0x000ee2000c1e1b00 */
[----:B--2---:R-:W-:Y:S02]  /*0430*/  IADD3 R4, P1, PT, R4, R3, RZ ;  /* 0x0000000304047210 */ /* 0x004fe40007f3e0ff */
[----:B---3--:R-:W-:-:S02]  /*0440*/  R2UR UR6, R6 ;  /* 0x00000000060672ca */ /* 0x008fc400000e0000 */
[----:B------:R-:W-:Y:S02]  /*0450*/  R2UR UR7, R7 ;  /* 0x00000000070772ca */ /* 0x000fe400000e0000 */
[----:B------:R-:W-:-:S13]  /*0460*/  IADD3.X R5, PT, PT, RZ, R5, RZ, P1, !PT ;  /* 0x00000005ff057210 */ /* 0x000fda0000ffe4ff */
.L_x_5:
[----:B------:R-:W-:Y:S05]  /*0470*/  @!P0 EXIT ;  /* 0x000000000000894d */ /* 0x000fea0003800000 */
[--C-:B------:R-:W-:Y:S01]  /*0480*/  SHF.R.U64 R16, R4, 0x2, R5.reuse ;  /* 0x0000000204107819 */ /* 0x100fe20000001205 */
[----:B------:R-:W-:Y:S01]  /*0490*/  IMAD.HI.U32 R6, R0, -0x326172a9, RZ ;  /* 0xcd9e8d5700067827 */ /* 0x000fe200078e00ff */
[----:B------:R-:W-:Y:S01]  /*04a0*/  SHF.R.U32.HI R3, RZ, 0x2, R5 ;  /* 0x00000002ff037819 */ /* 0x000fe20000011605 */
[----:B------:R-:W-:Y:S01]  /*04b0*/  UIADD3 UR11, UPT, UPT, UR7, -0x4498517b, URZ ;  /* 0xbb67ae85070b7890 */ /* 0x000fe2000fffe0ff */
[----:B------:R-:W-:Y:S01]  /*04c0*/  SHF.R.S32.HI R8, RZ, 0x1f, R0 ;  /* 0x0000001fff087819 */ /* 0x000fe20000011400 */
[C---:B------:R-:W-:Y:S01]  /*04d0*/  IMAD.HI.U32 R5, R16.reuse, -0x2daee0ad, RZ ;  /* 0xd2511f5310057827 */ /* 0x040fe200078e00ff */
[----:B------:R-:W-:Y:S01]  /*04e0*/  LOP3.LUT R6, R3, UR6, R6, 0x96, !PT ;  /* 0x0000000603067c12 */ /* 0x000fe2000f8e9606 */
[----:B------:R-:W-:Y:S01]  /*04f0*/  UIADD3 UR10, UPT, UPT, UR6, -0x61c88647, URZ ;  /* 0x9e3779b9060a7890 */ /* 0x000fe2000fffe0ff */
[----:B------:R-:W-:Y:S01]  /*0500*/  BSSY.RECONVERGENT B0, `(.L_x_6) ;  /* 0x00000bb000007945 */ /* 0x000fe20003800200 */
[----:B------:R-:W-:Y:S01]  /*0510*/  IMAD R14, R16, -0x2daee0ad, RZ ;  /* 0xd2511f53100e7824 */ /* 0x000fe200078e02ff */
[----:B------:R-:W-:Y:S01]  /*0520*/  LOP3.LUT R5, R8, UR7, R5, 0x96, !PT ;  /* 0x0000000708057c12 */ /* 0x000fe2000f8e9605 */
[----:B------:R-:W-:Y:S01]  /*0530*/  IMAD.HI.U32 R11, R6, -0x2daee0ad, RZ ;  /* 0xd2511f53060b7827 */ /* 0x000fe200078e00ff */
[----:B------:R-:W-:Y:S01]  /*0540*/  UIADD3 UR12, UPT, UPT, UR6, 0x3c6ef372, URZ ;  /* 0x3c6ef372060c7890 */ /* 0x000fe2000fffe0ff */
[----:B------:R-:W-:Y:S01]  /*0550*/  LOP3.LUT R21, R4, 0x3, RZ, 0xc0, !PT ;  /* 0x0000000304157812 */ /* 0x000fe200078ec0ff */
[----:B------:R-:W-:Y:S01]  /*0560*/  UIADD3 UR13, UPT, UPT, UR7, 0x76cf5d0a, URZ ;  /* 0x76cf5d0a070d7890 */ /* 0x000fe2000fffe0ff */
[----:B------:R-:W-:Y:S01]  /*0570*/  IMAD R10, R0, -0x326172a9, RZ ;  /* 0xcd9e8d57000a7824 */ /* 0x000fe200078e02ff */
[----:B------:R-:W-:Y:S01]  /*0580*/  LOP3.LUT R11, R14, UR11, R11, 0x96, !PT ;  /* 0x0000000b0e0b7c12 */ /* 0x000fe2000f8e960b */
[----:B------:R-:W-:Y:S01]  /*0590*/  IMAD.HI.U32 R7, R5, -0x326172a9, RZ ;  /* 0xcd9e8d5705077827 */ /* 0x000fe200078e00ff */
[----:B------:R-:W-:-:S02]  /*05a0*/  UIADD3 UR5, UPT, UPT, UR7, 0x32370b8f, URZ ;  /* 0x32370b8f07057890 */ /* 0x000fc4000fffe0ff */
[----:B------:R-:W-:Y:S01]  /*05b0*/  UIADD3 UR4, UPT, UPT, UR6, -0x255992d5, URZ ;  /* 0xdaa66d2b06047890 */ /* 0x000fe2000fffe0ff */
[----:B------:R-:W-:Y:S01]  /*05c0*/  IMAD R13, R6, -0x2daee0ad, RZ ;  /* 0xd2511f53060d7824 */ /* 0x000fe200078e02ff */
[----:B------:R-:W-:Y:S01]  /*05d0*/  LOP3.LUT R7, R10, UR10, R7, 0x96, !PT ;  /* 0x0000000a0a077c12 */ /* 0x000fe2000f8e9607 */
[----:B------:R-:W-:Y:S01]  /*05e0*/  IMAD R10, R5, -0x326172a9, RZ ;  /* 0xcd9e8d57050a7824 */ /* 0x000fe200078e02ff */
[----:B------:R-:W-:Y:S01]  /*05f0*/  UIADD3 UR14, UPT, UPT, UR7, -0x56f99767, URZ ;  /* 0xa9066899070e7890 */ /* 0x000fe2000fffe0ff */
[----:B------:R-:W-:Y:S01]  /*0600*/  IMAD.HI.U32 R5, R11, -0x326172a9, RZ ;  /* 0xcd9e8d570b057827 */ /* 0x000fe200078e00ff */
[----:B------:R-:W-:Y:S02]  /*0610*/  UIADD3 UR15, UPT, UPT, UR6, -0x4ab325aa, URZ ;  /* 0xb54cda56060f7890 */ /* 0x000fe4000fffe0ff */
[----:B------:R-:W-:Y:S01]  /*0620*/  UIADD3 UR16, UPT, UPT, UR7, 0x646e171e, URZ ;  /* 0x646e171e07107890 */ /* 0x000fe2000fffe0ff */
[----:B------:R-:W-:Y:S01]  /*0630*/  IMAD.HI.U32 R6, R7, -0x2daee0ad, RZ ;  /* 0xd2511f5307067827 */ /* 0x000fe200078e00ff */
[----:B------:R-:W-:Y:S01]  /*0640*/  LOP3.LUT R5, R10, UR12, R5, 0x96, !PT ;  /* 0x0000000c0a057c12 */ /* 0x000fe2000f8e9605 */
[----:B------:R-:W-:-:S02]  /*0650*/  UIADD3 UR18, UPT, UPT, UR7, 0x1fd5c5a3, URZ ;  /* 0x1fd5c5a307127890 */ /* 0x000fc4000fffe0ff */
[----:B------:R-:W-:Y:S01]  /*0660*/  IMAD R14, R7, -0x2daee0ad, RZ ;  /* 0xd2511f53070e7824 */ /* 0x000fe200078e02ff */
[----:B------:R-:W-:Y:S01]  /*0670*/  LOP3.LUT R6, R13, UR13, R6, 0x96, !PT ;  /* 0x0000000d0d067c12 */ /* 0x000fe2000f8e9606 */
[----:B------:R-:W-:Y:S01]  /*0680*/  IMAD.HI.U32 R13, R5, -0x2daee0ad, RZ ;  /* 0xd2511f53050d7827 */ /* 0x000fe200078e00ff */
[----:B------:R-:W-:Y:S02]  /*0690*/  UIADD3 UR17, UPT, UPT, UR6, 0x5384540f, URZ ;  /* 0x5384540f06117890 */ /* 0x000fe4000fffe0ff */
[----:B------:R-:W-:Y:S01]  /*06a0*/  UIADD3 UR19, UPT, UPT, UR7, -0x24c28bd8, URZ ;  /* 0xdb3d742807137890 */ /* 0x000fe2000fffe0ff */
[----:B------:R-:W-:Y:S01]  /*06b0*/  IMAD R10, R11, -0x326172a9, RZ ;  /* 0xcd9e8d570b0a7824 */ /* 0x000fe200078e02ff */
[----:B------:R-:W-:Y:S01]  /*06c0*/  LOP3.LUT R13, R14, UR5, R13, 0x96, !PT ;  /* 0x000000050e0d7c12 */ /* 0x000fe2000f8e960d */
[C---:B------:R-:W-:Y:S01]  /*06d0*/  IMAD.HI.U32 R7, R6.reuse, -0x326172a9, RZ ;  /* 0xcd9e8d5706077827 */ /* 0x040fe200078e00ff */
[----:B------:R-:W-:Y:S02]  /*06e0*/  UIADD3 UR5, UPT, UPT, UR6, 0x78dde6e4, URZ ;  /* 0x78dde6e406057890 */ /* 0x000fe4000fffe0ff */
[----:B------:R-:W-:Y:S01]  /*06f0*/  UIADD3 UR20, UPT, UPT, UR7, -0x695add53, URZ ;  /* 0x96a522ad07147890 */ /* 0x000fe2000fffe0ff */
[----:B------:R-:W-:Y:S01]  /*0700*/  IMAD R11, R6, -0x326172a9, RZ ;  /* 0xcd9e8d57060b7824 */ /* 0x000fe200078e02ff */
[----:B------:R-:W-:Y:S01]  /*0710*/  LOP3.LUT R7, R10, UR4, R7, 0x96, !PT ;  /* 0x000000040a077c12 */ /* 0x000fe2000f8e9607 */
[----:B------:R-:W-:Y:S01]  /*0720*/  IMAD.HI.U32 R6, R13, -0x326172a9, RZ ;  /* 0xcd9e8d570d067827 */ /* 0x000fe200078e00ff */
[----:B------:R-:W-:-:S03]  /*0730*/  UIADD3 UR4, UPT, UPT, UR7, -0x126145ec, URZ ;  /* 0xed9eba1407047890 */ /* 0x000fc6000fffe0ff */
[----:B------:R-:W-:Y:S01]  /*0740*/  IMAD R10, R5, -0x2daee0ad, RZ ;  /* 0xd2511f53050a7824 */ /* 0x000fe200078e02ff */
[----:B------:R-:W-:Y:S01]  /*0750*/  LOP3.LUT R6, R11, UR5, R6, 0x96, !PT ;  /* 0x000000050b067c12 */ /* 0x000fe2000f8e9606 */
[----:B------:R-:W-:Y:S01]  /*0760*/  IMAD.HI.U32 R5, R7, -0x2daee0ad, RZ ;  /* 0xd2511f5307057827 */ /* 0x000fe200078e00ff */
[----:B------:R-:W-:-:S03]  /*0770*/  UIADD3 UR5, UPT, UPT, UR6, 0x1715609d, URZ ;  /* 0x1715609d06057890 */ /* 0x000fc6000fffe0ff */
[----:B------:R-:W-:Y:S01]  /*0780*/  IMAD R14, R7, -0x2daee0ad, RZ ;  /* 0xd2511f53070e7824 */ /* 0x000fe200078e02ff */
[----:B------:R-:W-:Y:S01]  /*0790*/  LOP3.LUT R5, R10, UR4, R5, 0x96, !PT ;  /* 0x000000040a057c12 */ /* 0x000fe2000f8e9605 */
[----:B------:R-:W-:Y:S01]  /*07a0*/  IMAD.HI.U32 R11, R6, -0x2daee0ad, RZ ;  /* 0xd2511f53060b7827 */ /* 0x000fe200078e00ff */
[----:B------:R-:W-:-:S03]  /*07b0*/  UIADD3 UR4, UPT, UPT, UR6, -0xe443238, URZ ;  /* 0xf1bbcdc806047890 */ /* 0x000fc6000fffe0ff */
[----:B------:R-:W-:Y:S01]  /*07c0*/  IMAD R10, R13, -0x326172a9, RZ ;  /* 0xcd9e8d570d0a7824 */ /* 0x000fe200078e02ff */
[----:B------:R-:W-:Y:S01]  /*07d0*/  LOP3.LUT R11, R14, UR14, R11, 0x96, !PT ;  /* 0x0000000e0e0b7c12 */ /* 0x000fe2000f8e960b */
[----:B------:R-:W-:-:S04]  /*07e0*/  IMAD.HI.U32 R7, R5, -0x326172a9, RZ ;  /* 0xcd9e8d5705077827 */ /* 0x000fc800078e00ff */
[----:B------:R-:W-:Y:S01]  /*07f0*/  IMAD R13, R6, -0x2daee0ad, RZ ;  /* 0xd2511f53060d7824 */ /* 0x000fe200078e02ff */
[----:B------:R-:W-:Y:S01]  /*0800*/  LOP3.LUT R7, R10, UR5, R7, 0x96, !PT ;  /* 0x000000050a077c12 */ /* 0x000fe2000f8e9607 */
[----:B------:R-:W-:Y:S02]  /*0810*/  IMAD R10, R5, -0x326172a9, RZ ;  /* 0xcd9e8d57050a7824 */ /* 0x000fe400078e02ff */
[----:B------:R-:W-:-:S04]  /*0820*/  IMAD.HI.U32 R5, R11, -0x326172a9, RZ ;  /* 0xcd9e8d570b057827 */ /* 0x000fc800078e00ff */
[----:B------:R-:W-:Y:S01]  /*0830*/  IMAD.HI.U32 R6, R7, -0x2daee0ad, RZ ;  /* 0xd2511f5307067827 */ /* 0x000fe200078e00ff */
[----:B------:R-:W-:-:S03]  /*0840*/  LOP3.LUT R5, R10, UR15, R5, 0x96, !PT ;  /* 0x0000000f0a057c12 */ /* 0x000fc6000f8e9605 */
[----:B------:R-:W-:Y:S01]  /*0850*/  IMAD R7, R7, -0x2daee0ad, RZ ;  /* 0xd2511f5307077824 */ /* 0x000fe200078e02ff */
[----:B------:R-:W-:Y:S01]  /*0860*/  LOP3.LUT R13, R13, UR16, R6, 0x96, !PT ;  /* 0x000000100d0d7c12 */ /* 0x000fe2000f8e9606 */
[----:B------:R-:W-:-:S04]  /*0870*/  IMAD.HI.U32 R6, R5, -0x2daee0ad, RZ ;  /* 0xd2511f5305067827 */ /* 0x000fc800078e00ff */
[----:B------:R-:W-:Y:S01]  /*0880*/  IMAD R11, R11, -0x326172a9, RZ ;  /* 0xcd9e8d570b0b7824 */ /* 0x000fe200078e02ff */
[----:B------:R-:W-:Y:S01]  /*0890*/  LOP3.LUT R14, R7, UR18, R6, 0x96, !PT ;  /* 0x00000012070e7c12 */ /* 0x000fe2000f8e9606 */
[C---:B------:R-:W-:Y:S01]  /*08a0*/  IMAD.HI.U32 R10, R13.reuse, -0x326172a9, RZ ;  /* 0xcd9e8d570d0a7827 */ /* 0x040fe200078e00ff */
[----:B------:R-:W0:Y:S03]  /*08b0*/  LDC.64 R6, c[0x0][0x388] ;  /* 0x0000e200ff067b82 */ /* 0x000e260000000a00 */
[----:B------:R-:W-:Y:S01]  /*08c0*/  IMAD R18, R13, -0x326172a9, RZ ;  /* 0xcd9e8d570d127824 */ /* 0x000fe200078e02ff */
[----:B------:R-:W-:Y:S01]  /*08d0*/  LOP3.LUT R10, R11, UR17, R10, 0x96, !PT ;  /* 0x000000110b0a7c12 */ /* 0x000fe2000f8e960a */
[----:B------:R-:W-:-:S04]  /*08e0*/  IMAD.HI.U32 R11, R14, -0x326172a9, RZ ;  /* 0xcd9e8d570e0b7827 */ /* 0x000fc800078e00ff */
[----:B------:R-:W-:Y:S01]  /*08f0*/  IMAD R20, R5, -0x2daee0ad, RZ ;  /* 0xd2511f5305147824 */ /* 0x000fe200078e02ff */
[----:B------:R-:W-:Y:S01]  /*0900*/  LOP3.LUT R11, R18, UR4, R11, 0x96, !PT ;  /* 0x00000004120b7c12 */ /* 0x000fe2000f8e960b */
[----:B------:R-:W-:Y:S01]  /*0910*/  IMAD.HI.U32 R5, R10, -0x2daee0ad, RZ ;  /* 0xd2511f530a057827 */ /* 0x000fe200078e00ff */
[----:B------:R-:W-:-:S03]  /*0920*/  UIADD3 UR4, UPT, UPT, UR6, -0x700cb87f, URZ ;  /* 0x8ff3478106047890 */ /* 0x000fc6000fffe0ff */
[----:B------:R-:W-:Y:S01]  /*0930*/  IMAD R13, R10, -0x2daee0ad, RZ ;  /* 0xd2511f530a0d7824 */ /* 0x000fe200078e02ff */
[----:B------:R-:W-:Y:S01]  /*0940*/  LOP3.LUT R20, R20, UR19, R5, 0x96, !PT ;  /* 0x0000001314147c12 */ /* 0x000fe2000f8e9605 */
[----:B------:R-:W-:-:S04]  /*0950*/  IMAD.WIDE.U32 R10, R11, -0x2daee0ad, RZ ;  /* 0xd2511f530b0a7825 */ /* 0x000fc800078e00ff */
[----:B------:R-:W-:Y:S01]  /*0960*/  IMAD R14, R14, -0x326172a9, RZ ;  /* 0xcd9e8d570e0e7824 */ /* 0x000fe200078e02ff */
[----:B------:R-:W-:Y:S01]  /*0970*/  LOP3.LUT R13, R13, UR20, R11, 0x96, !PT ;  /* 0x000000140d0d7c12 */ /* 0x000fe2000f8e960b */
[----:B------:R-:W-:-:S04]  /*0980*/  IMAD.HI.U32 R5, R20, -0x326172a9, RZ ;  /* 0xcd9e8d5714057827 */ /* 0x000fc800078e00ff */
[----:B------:R-:W-:Y:S01]  /*0990*/  IMAD R18, R20, -0x326172a9, RZ ;  /* 0xcd9e8d5714127824 */ /* 0x000fe200078e02ff */
[----:B------:R-:W-:Y:S01]  /*09a0*/  LOP3.LUT R11, R14, UR4, R5, 0x96, !PT ;  /* 0x000000040e0b7c12 */ /* 0x000fe2000f8e9605 */
[----:B0-----:R-:W-:-:S07]  /*09b0*/  IMAD.WIDE R4, R0, 0x2, R6 ;  /* 0x0000000200047825 */ /* 0x001fce00078e0206 */
.L_x_12:
[----:B------:R-:W-:Y:S01]  /*09c0*/  ISETP.NE.AND P0, PT, R21, 0x1, PT ;  /* 0x000000011500780c */ /* 0x000fe20003f05270 */
[----:B------:R-:W-:Y:S01]  /*09d0*/  BSSY.RECONVERGENT B1, `(.L_x_7) ;  /* 0x000004d000017945 */ /* 0x000fe20003800200 */
[----:B------:R-:W-:Y:S01]  /*09e0*/  IMAD.MOV.U32 R17, RZ, RZ, 0x2 ;  /* 0x00000002ff117424 */ /* 0x000fe200078e00ff */
[----:B------:R-:W-:Y:S01]  /*09f0*/  MOV R19, R18 ;  /* 0x0000001200137202 */ /* 0x000fe20000000f00 */
[----:B------:R-:W-:Y:S01]  /*0a00*/  IMAD.MOV.U32 R6, RZ, RZ, R9 ;  /* 0x000000ffff067224 */ /* 0x000fe200078e0009 */
[----:B------:R-:W-:-:S08]  /*0a10*/  MOV R7, R12 ;  /* 0x0000000c00077202 */ /* 0x000fd00000000f00 */
[----:B------:R-:W-:Y:S05]  /*0a20*/  @!P0 BRA `(.L_x_8) ;  /* 0x00000004001c8947 */ /* 0x000fea0003800000 */
[----:B------:R-:W-:-:S13]  /*0a30*/  ISETP.NE.AND P0, PT, R21, 0x3, PT ;  /* 0x000000031500780c */ /* 0x000fda0003f05270 */
[----:B------:R-:W-:Y:S05]  /*0a40*/  @!P0 BRA `(.L_x_9) ;  /* 0x0000000000188947 */ /* 0x000fea0003800000 */
[----:B------:R-:W-:-:S13]  /*0a50*/  ISETP.NE.AND P0, PT, R21, 0x2, PT ;  /* 0x000000021500780c */ /* 0x000fda0003f05270 */
[----:B------:R-:W-:Y:S01]  /*0a60*/  @!P0 IMAD.MOV.U32 R17, RZ, RZ, 0x3 ;  /* 0x00000003ff118424 */ /* 0x000fe200078e00ff */
[----:B------:R-:W-:Y:S01]  /*0a70*/  @!P0 MOV R19, R13 ;  /* 0x0000000d00138202 */ /* 0x000fe20000000f00 */
[----:B------:R-:W-:Y:S01]  /*0a80*/  @P0 VIADD R17, R21, 0x1 ;  /* 0x0000000115110836 */ /* 0x000fe20000000000 */
[----:B------:R-:W-:Y:S01]  /*0a90*/  @P0 MOV R19, R11 ;  /* 0x0000000b00130202 */ /* 0x000fe20000000f00 */
[----:B------:R-:W-:Y:S06]  /*0aa0*/  BRA `(.L_x_8) ;  /* 0x0000000000fc7947 */ /* 0x000fec0003800000 */
.L_x_9:
[----:B------:R-:W-:Y:S01]  /*0ab0*/  VIADD R16, R16, 0x1 ;  /* 0x0000000110107836 */ /* 0x000fe20000000000 */
[----:B------:R-:W-:Y:S03]  /*0ac0*/  BSSY.RECONVERGENT B2, `(.L_x_10) ;  /* 0x000000c000027945 */ /* 0x000fe60003800200 */
[C---:B------:R-:W-:Y:S01]  /*0ad0*/  IMAD.WIDE.U32 R18, R16.reuse, -0x2daee0ad, RZ ;  /* 0xd2511f5310127825 */ /* 0x040fe200078e00ff */
[----:B------:R-:W-:-:S13]  /*0ae0*/  ISETP.NE.AND P0, PT, R16, RZ, PT ;  /* 0x000000ff1000720c */ /* 0x000fda0003f05270 */
[----:B------:R-:W-:Y:S05]  /*0af0*/  @P0 BRA `(.L_x_11) ;  /* 0x0000000000200947 */ /* 0x000fea0003800000 */
[----:B------:R-:W-:-:S04]  /*0b00*/  IADD3 R3, PT, PT, R3, 0x1, RZ ;  /* 0x0000000103037810 */ /* 0x000fc80007ffe0ff */
[----:B------:R-:W-:-:S13]  /*0b10*/  ISETP.NE.AND P0, PT, R3, RZ, PT ;  /* 0x000000ff0300720c */ /* 0x000fda0003f05270 */
[----:B------:R-:W-:Y:S01]  /*0b20*/  @!P0 VIADD R0, R0, 0x1 ;  /* 0x0000000100008836 */ /* 0x000fe20000000000 */
[----:B------:R-:W-:Y:S02]  /*0b30*/  @!P0 IADD3 R9, PT, PT, R8, 0x1, RZ ;  /* 0x0000000108098810 */ /* 0x000fe40007ffe0ff */
[----:B------:R-:W-:Y:S02]  /*0b40*/  @!P0 MOV R3, RZ ;  /* 0x000000ff00038202 */ /* 0x000fe40000000f00 */
[----:B------:R-:W-:-:S13]  /*0b50*/  ISETP.NE.AND P1, PT, R0, RZ, !P0 ;  /* 0x000000ff0000720c */ /* 0x000fda0004725270 */
[----:B------:R-:W-:-:S04]  /*0b60*/  @P1 IMAD.MOV R9, RZ, RZ, R8 ;  /* 0x000000ffff091224 */ /* 0x000fc800078e0208 */
[----:B------:R-:W-:-:S07]  /*0b70*/  @!P0 IMAD.MOV.U32 R8, RZ, RZ, R9 ;  /* 0x000000ffff088224 */ /* 0x000fce00078e0009 */
.L_x_11:
[----:B------:R-:W-:Y:S05]  /*0b80*/  BSYNC.RECONVERGENT B2 ;  /* 0x0000000000027941 */ /* 0x000fea0003800200 */
.L_x_10:
[----:B------:R-:W-:Y:S01]  /*0b90*/  IMAD.WIDE.U32 R20, R0, -0x326172a9, RZ ;  /* 0xcd9e8d5700147825 */ /* 0x000fe200078e00ff */
[----:B------:R-:W-:Y:S01]  /*0ba0*/  LOP3.LUT R12, R8, UR7, R19, 0x96, !PT ;  /* 0x00000007080c7c12 */ /* 0x000fe2000f8e9613 */
[----:B------:R-:W-:Y:S02]  /*0bb0*/  UIADD3 UR4, UPT, UPT, UR6, -0x255992d5, URZ ;  /* 0xdaa66d2b06047890 */ /* 0x000fe4000fffe0ff */
[----:B------:R-:W-:Y:S01]  /*0bc0*/  UIADD3 UR21, UPT, UPT, UR7, 0x32370b8f, URZ ;  /* 0x32370b8f07157890 */ /* 0x000fe2000fffe0ff */
[----:B------:R-:W-:Y:S01]  /*0bd0*/  LOP3.LUT R14, R3, UR6, R21, 0x96, !PT ;  /* 0x00000006030e7c12 */ /* 0x000fe2000f8e9615 */
[----:B------:R-:W-:-:S04]  /*0be0*/  IMAD.WIDE.U32 R12, R12, -0x326172a9, RZ ;  /* 0xcd9e8d570c0c7825 */ /* 0x000fc800078e00ff */
[----:B------:R-:W-:Y:S01]  /*0bf0*/  IMAD.WIDE.U32 R14, R14, -0x2daee0ad, RZ ;  /* 0xd2511f530e0e7825 */ /* 0x000fe200078e00ff */
[----:B------:R-:W-:-:S03]  /*0c00*/  LOP3.LUT R19, R20, UR10, R13, 0x96, !PT ;  /* 0x0000000a14137c12 */ /* 0x000fc6000f8e960d */
[----:B------:R-:W-:Y:S01]  /*0c10*/  IMAD.MOV.U32 R17, RZ, RZ, RZ ;  /* 0x000000ffff117224 */ /* 0x000fe200078e00ff */
[----:B------:R-:W-:Y:S01]  /*0c20*/  LOP3.LUT R20, R18, UR11, R15, 0x96, !PT ;  /* 0x0000000b12147c12 */ /* 0x000fe2000f8e960f */
[----:B------:R-:W-:-:S04]  /*0c30*/  IMAD.WIDE.U32 R18, R19, -0x2daee0ad, RZ ;  /* 0xd2511f5313127825 */ /* 0x000fc800078e00ff */
[----:B------:R-:W-:Y:S01]  /*0c40*/  IMAD.WIDE.U32 R20, R20, -0x326172a9, RZ ;  /* 0xcd9e8d5714147825 */ /* 0x000fe200078e00ff */
[----:B------:R-:W-:-:S04]  /*0c50*/  LOP3.LUT R13, R14, UR13, R19, 0x96, !PT ;  /* 0x0000000d0e0d7c12 */ /* 0x000fc8000f8e9613 */
[----:B------:R-:W-:Y:S01]  /*0c60*/  LOP3.LUT R14, R12, UR12, R21, 0x96, !PT ;  /* 0x0000000c0c0e7c12 */ /* 0x000fe2000f8e9615 */
[----:B------:R-:W-:-:S04]  /*0c70*/  IMAD.WIDE.U32 R12, R13, -0x326172a9, RZ ;  /* 0xcd9e8d570d0c7825 */ /* 0x000fc800078e00ff */
[----:B------:R-:W-:Y:S01]  /*0c80*/  IMAD.WIDE.U32 R14, R14, -0x2daee0ad, RZ ;  /* 0xd2511f530e0e7825 */ /* 0x000fe200078e00ff */
[----:B------:R-:W-:Y:S01]  /*0c90*/  LOP3.LUT R19, R20, UR4, R13, 0x96, !PT ;  /* 0x0000000414137c12 */ /* 0x000fe2000f8e960d */
[----:B------:R-:W-:-:S03]  /*0ca0*/  UIADD3 UR4, UPT, UPT, UR6, 0x78dde6e4, URZ ;  /* 0x78dde6e406047890 */ /* 0x000fc6000fffe0ff */
[----:B------:R-:W-:Y:S01]  /*0cb0*/  LOP3.LUT R20, R18, UR21, R15, 0x96, !PT ;  /* 0x0000001512147c12 */ /* 0x000fe2000f8e960f */
[----:B------:R-:W-:Y:S01]  /*0cc0*/  UIADD3 UR21, UPT, UPT, UR7, -0x126145ec, URZ ;  /* 0xed9eba1407157890 */ /* 0x000fe2000fffe0ff */
[----:B------:R-:W-:-:S04]  /*0cd0*/  IMAD.WIDE.U32 R18, R19, -0x2daee0ad, RZ ;  /* 0xd2511f5313127825 */ /* 0x000fc800078e00ff */
[----:B------:R-:W-:Y:S01]  /*0ce0*/  IMAD.WIDE.U32 R20, R20, -0x326172a9, RZ ;  /* 0xcd9e8d5714147825 */ /* 0x000fe200078e00ff */
[----:B------:R-:W-:-:S04]  /*0cf0*/  LOP3.LUT R13, R14, UR21, R19, 0x96, !PT ;  /* 0x000000150e0d7c12 */ /* 0x000fc8000f8e9613 */
[----:B------:R-:W-:Y:S01]  /*0d00*/  LOP3.LUT R14, R12, UR4, R21, 0x96, !PT ;  /* 0x000000040c0e7c12 */ /* 0x000fe2000f8e9615 */
[----:B------:R-:W-:Y:S01]  /*0d10*/  IMAD.WIDE.U32 R12, R13, -0x326172a9, RZ ;  /* 0xcd9e8d570d0c7825 */ /* 0x000fe200078e00ff */
[----:B------:R-:W-:-:S03]  /*0d20*/  UIADD3 UR4, UPT, UPT, UR6, -0xe443238, URZ ;  /* 0xf1bbcdc806047890 */ /* 0x000fc6000fffe0ff */
[----:B------:R-:W-:Y:S01]  /*0d30*/  IMAD.WIDE.U32 R14, R14, -0x2daee0ad, RZ ;  /* 0xd2511f530e0e7825 */ /* 0x000fe200078e00ff */
[----:B------:R-:W-:-:S04]  /*0d40*/  LOP3.LUT R19, R20, UR5, R13, 0x96, !PT ;  /* 0x0000000514137c12 */ /* 0x000fc8000f8e960d */
[----:B------:R-:W-:Y:S01]  /*0d50*/  LOP3.LUT R20, R18, UR14, R15, 0x96, !PT ;  /* 0x0000000e12147c12 */ /* 0x000fe2000f8e960f */
[----:B------:R-:W-:-:S04]  /*0d60*/  IMAD.WIDE.U32 R18, R19, -0x2daee0ad, RZ ;  /* 0xd2511f5313127825 */ /* 0x000fc800078e00ff */
        /* <DEDUP_REMOVED lines=11> */
[----:B------:R-:W-:Y:S01]  /*0e20*/  UIADD3 UR4, UPT, UPT, UR6, -0x700cb87f, URZ ;  /* 0x8ff3478106047890 */ /* 0x000fe2000fffe0ff */
[----:B------:R-:W-:-:S04]  /*0e30*/  IMAD.WIDE.U32 R20, R20, -0x326172a9, RZ ;  /* 0xcd9e8d5714147825 */ /* 0x000fc800078e00ff */
[----:B------:R-:W-:Y:S01]  /*0e40*/  IMAD.WIDE.U32 R14, R14, -0x2daee0ad, RZ ;  /* 0xd2511f530e0e7825 */ /* 0x000fe200078e00ff */
[----:B------:R-:W-:Y:S02]  /*0e50*/  LOP3.LUT R11, R18, UR4, R21, 0x96, !PT ;  /* 0x00000004120b7c12 */ /* 0x000fe4000f8e9615 */
[----:B------:R-:W-:Y:S01]  /*0e60*/  MOV R18, R20 ;  /* 0x0000001400127202 */ /* 0x000fe20000000f00 */
[----:B------:R-:W-:Y:S01]  /*0e70*/  IMAD.MOV.U32 R19, RZ, RZ, R10 ;  /* 0x000000ffff137224 */ /* 0x000fe200078e000a */
[----:B------:R-:W-:Y:S02]  /*0e80*/  LOP3.LUT R13, R12, UR20, R15, 0x96, !PT ;  /* 0x000000140c0d7c12 */ /* 0x000fe4000f8e960f */
[----:B------:R-:W-:-:S07]  /*0e90*/  MOV R10, R14 ;  /* 0x0000000e000a7202 */ /* 0x000fce0000000f00 */
.L_x_8:
[----:B------:R-:W-:Y:S05]  /*0ea0*/  BSYNC.RECONVERGENT B1 ;  /* 0x0000000000017941 */ /* 0x000fea0003800200 */
.L_x_7:
[----:B------:R-:W-:-:S04]  /*0eb0*/  IADD3 R12, PT, PT, R2, 0x1, RZ ;  /* 0x00000001020c7810 */ /* 0x000fc80007ffe0ff */
[----:B------:R-:W0:Y:S01]  /*0ec0*/  I2F.U32.RP R9, R12 ;  /* 0x0000000c00097306 */ /* 0x000e220000209000 */
[----:B------:R-:W-:Y:S02]  /*0ed0*/  IADD3 R21, PT, PT, RZ, -R12, RZ ;  /* 0x8000000cff157210 */ /* 0x000fe40007ffe0ff */
[----:B------:R-:W-:-:S05]  /*0ee0*/  ISETP.NE.U32.AND P1, PT, R12, RZ, PT ;  /* 0x000000ff0c00720c */ /* 0x000fca0003f25070 */
[----:B0-----:R-:W0:Y:S02]  /*0ef0*/  MUFU.RCP R9, R9 ;  /* 0x0000000900097308 */ /* 0x001e240000001000 */
[----:B0-----:R-:W-:-:S06]  /*0f00*/  VIADD R14, R9, 0xffffffe ;  /* 0x0ffffffe090e7836 */ /* 0x001fcc0000000000 */
[----:B------:R0:W1:Y:S02]  /*0f10*/  F2I.FTZ.U32.TRUNC.NTZ R15, R14 ;  /* 0x0000000e000f7305 */ /* 0x000064000021f000 */
[----:B0-----:R-:W-:Y:S02]  /*0f20*/  IMAD.MOV.U32 R14, RZ, RZ, RZ ;  /* 0x000000ffff0e7224 */ /* 0x001fe400078e00ff */
[----:B-1----:R-:W-:-:S04]  /*0f30*/  IMAD R21, R21, R15, RZ ;  /* 0x0000000f15157224 */ /* 0x002fc800078e02ff */
[----:B------:R-:W-:-:S06]  /*0f40*/  IMAD.HI.U32 R20, R15, R21, R14 ;  /* 0x000000150f147227 */ /* 0x000fcc00078e000e */
[----:B------:R-:W-:-:S05]  /*0f50*/  IMAD.HI.U32 R20, R20, R19, RZ ;  /* 0x0000001314147227 */ /* 0x000fca00078e00ff */
[----:B------:R-:W-:-:S05]  /*0f60*/  IADD3 R20, PT, PT, -R20, RZ, RZ ;  /* 0x000000ff14147210 */ /* 0x000fca0007ffe1ff */
[----:B------:R-:W-:-:S05]  /*0f70*/  IMAD R15, R12, R20, R19 ;  /* 0x000000140c0f7224 */ /* 0x000fca00078e0213 */
[----:B------:R-:W-:-:S13]  /*0f80*/  ISETP.GE.U32.AND P0, PT, R15, R12, PT ;  /* 0x0000000c0f00720c */ /* 0x000fda0003f06070 */
[----:B------:R-:W-:-:S05]  /*0f90*/  @P0 IMAD.IADD R15, R15, 0x1, -R12 ;  /* 0x000000010f0f0824 */ /* 0x000fca00078e0a0c */
[----:B------:R-:W-:-:S13]  /*0fa0*/  ISETP.GE.U32.AND P0, PT, R15, R12, PT ;  /* 0x0000000c0f00720c */ /* 0x000fda0003f06070 */
[----:B------:R-:W-:Y:S02]  /*0fb0*/  @P0 IADD3 R15, PT, PT, -R12, R15, RZ ;  /* 0x0000000f0c0f0210 */ /* 0x000fe40007ffe1ff */
[----:B------:R-:W-:-:S04]  /*0fc0*/  @!P1 LOP3.LUT R15, RZ, R12, RZ, 0x33, !PT ;  /* 0x0000000cff0f9212 */ /* 0x000fc800078e33ff */
[----:B------:R-:W-:-:S13]  /*0fd0*/  ISETP.NE.AND P0, PT, R2, R15, PT ;  /* 0x0000000f0200720c */ /* 0x000fda0003f05270 */
[----:B------:R-:W-:Y:S01]  /*0fe0*/  @P0 IMAD.WIDE.U32 R14, R15, 0x2, R4 ;  /* 0x000000020f0e0825 */ /* 0x000fe200078e0004 */
[----:B------:R-:W2:Y:S04]  /*0ff0*/  @P0 LDG.E.U16 R9, desc[UR8][R6.64] ;  /* 0x0000000806090981 */ /* 0x000ea8000c1e1500 */
[----:B------:R-:W3:Y:S01]  /*1000*/  @P0 LDG.E.U16 R12, desc[UR8][R14.64] ;  /* 0x000000080e0c0981 */ /* 0x000ee2000c1e1500 */
[----:B------:R-:W-:Y:S02]  /*1010*/  MOV R21, R17 ;  /* 0x0000001100157202 */ /* 0x000fe40000000f00 */
[----:B--2---:R-:W-:Y:S02]  /*1020*/  @P0 PRMT R23, R9, 0x7710, RZ ;  /* 0x0000771009170816 */ /* 0x004fe400000000ff */
[----:B---3--:R-:W-:-:S05]  /*1030*/  @P0 PRMT R19, R12, 0x7710, RZ ;  /* 0x000077100c130816 */ /* 0x008fca00000000ff */
[----:B------:R0:W-:Y:S04]  /*1040*/  @P0 STG.E.U16 desc[UR8][R6.64], R19 ;  /* 0x0000001306000986 */ /* 0x0001e8000c101508 */
[----:B------:R0:W-:Y:S01]  /*1050*/  @P0 STG.E.U16 desc[UR8][R14.64], R23 ;  /* 0x000000170e000986 */ /* 0x0001e2000c101508 */
[----:B------:R-:W-:Y:S02]  /*1060*/  ISETP.GT.AND P0, PT, R2, 0x1, PT ;  /* 0x000000010200780c */ /* 0x000fe40003f04270 */
[----:B------:R-:W-:Y:S01]  /*1070*/  IADD3 R9, P1, PT, R6, -0x2, RZ ;  /* 0xfffffffe06097810 */ /* 0x000fe20007f3e0ff */
[----:B------:R-:W-:-:S03]  /*1080*/  VIADD R2, R2, 0xffffffff ;  /* 0xffffffff02027836 */ /* 0x000fc60000000000 */
[----:B------:R-:W-:-:S07]  /*1090*/  IADD3.X R12, PT, PT, R7, -0x1, RZ, P1, !PT ;  /* 0xffffffff070c7810 */ /* 0x000fce0000ffe4ff */
[----:B0-----:R-:W-:Y:S05]  /*10a0*/  @P0 BRA `(.L_x_12) ;  /* 0xfffffff800440947 */ /* 0x001fea000383ffff */
[----:B------:R-:W-:Y:S05]  /*10b0*/  BSYNC.RECONVERGENT B0 ;  /* 0x0000000000007941 */ /* 0x000fea0003800200 */
.L_x_6:
[----:B------:R-:W-:Y:S05]  /*10c0*/  EXIT ;  /* 0x000000000000794d */ /* 0x000fea0003800000 */
.L_x_13:
[----:B------:R-:W-:-:S00]  /*10d0*/  BRA `(.L_x_13) ;  /* 0xfffffffc00fc7947 */ /* 0x000fc0000383ffff */
[----:B------:R-:W-:-:S00]  /*10e0*/  NOP ;  /* 0x0000000000007918 */ /* 0x000fc00000000000 */
        /* <DEDUP_REMOVED lines=9> */
.L_x_112:


//--------------------- .text._ZN44_GLOBAL__N__b9816450_11_Randperm_cu_4012db6537randperm_handle_duplicate_keys_kernelIlN2at6native44_GLOBAL__N__b9816450_11_Randperm_cu_4012db6510OpaqueTypeILi8EEEEEvPT_PT0_S6_iNS1_15PhiloxCudaStateE --------------------------
	.section	.text._ZN44_GLOBAL__N__b9816450_11_Randperm_cu_4012db6537randperm_handle_duplicate_keys_kernelIlN2at6native44_GLOBAL__N__b9816450_11_Randperm_cu_4012db6510OpaqueTypeILi8EEEEEvPT_PT0_S6_iNS1_15PhiloxCudaStateE,"ax",@progbits
	.align	128
.text._ZN44_GLOBAL__N__b9816450_11_Randperm_cu_4012db6537randperm_handle_duplicate_keys_kernelIlN2at6native44_GLOBAL__N__b9816450_11_Randperm_cu_4012db6510OpaqueTypeILi8EEEEEvPT_PT0_S6_iNS1_15PhiloxCudaStateE:
        .type           _ZN44_GLOBAL__N__b9816450_11_Randperm_cu_4012db6537randperm_handle_duplicate_keys_kernelIlN2at6native44_GLOBAL__N__b9816450_11_Randperm_cu_4012db6510OpaqueTypeILi8EEEEEvPT_PT0_S6_iNS1_15PhiloxCudaStateE,@function
        .size           _ZN44_GLOBAL__N__b9816450_11_Randperm_cu_4012db6537randperm_handle_duplicate_keys_kernelIlN2at6native44_GLOBAL__N__b9816450_11_Randperm_cu_4012db6510OpaqueTypeILi8EEEEEvPT_PT0_S6_iNS1_15PhiloxCudaStateE,(.L_x_113 - _ZN44_GLOBAL__N__b9816450_11_Randperm_cu_4012db6537randperm_handle_duplicate_keys_kernelIlN2at6native44_GLOBAL__N__b9816450_11_Randperm_cu_4012db6510OpaqueTypeILi8EEEEEvPT_PT0_S6_iNS1_15PhiloxCudaStateE)
        .other          _ZN44_GLOBAL__N__b9816450_11_Randperm_cu_4012db6537randperm_handle_duplicate_keys_kernelIlN2at6native44_GLOBAL__N__b9816450_11_Randperm_cu_4012db6510OpaqueTypeILi8EEEEEvPT_PT0_S6_iNS1_15PhiloxCudaStateE,@"STO_CUDA_ENTRY STV_DEFAULT"
_ZN44_GLOBAL__N__b9816450_11_Randperm_cu_4012db6537randperm_handle_duplicate_keys_kernelIlN2at6native44_GLOBAL__N__b9816450_11_Randperm_cu_4012db6510OpaqueTypeILi8EEEEEvPT_PT0_S6_iNS1_15PhiloxCudaStateE:
        /* <DEDUP_REMOVED lines=8> */
[----:B0-----:R-:W-:Y:S02]  /*0080*/  IMAD R0, R3, UR5, R0 ;  /* 0x0000000503007c24 */ /* 0x001fe4000f8e0200 */
[----:B------:R-:W-:Y:S01]  /*0090*/  IMAD.U32 R3, RZ, RZ, UR7 ;  /* 0x00000007ff037e24 */ /* 0x000fe2000f8e00ff */
[----:B------:R-:W0:Y:S02]  /*00a0*/  LDCU.64 UR6, c[0x0][0x3a0] ;  /* 0x00007400ff0677ac */ /* 0x000e240008000a00 */
[----:B------:R-:W-:-:S13]  /*00b0*/  ISETP.GE.AND P0, PT, R0, UR4, PT ;  /* 0x0000000400007c0c */ /* 0x000fda000bf06270 */
[----:B0-----:R-:W-:Y:S05]  /*00c0*/  @P0 EXIT ;  /* 0x000000000000094d */ /* 0x001fea0003800000 */
        /* <DEDUP_REMOVED lines=18> */
.L_x_15:
[----:B------:R-:W-:Y:S05]  /*01f0*/  BSYNC.RECONVERGENT B0 ;  /* 0x0000000000007941 */ /* 0x000fea0003800200 */
.L_x_14:
        /* <DEDUP_REMOVED lines=10> */
.L_x_18:
        /* <DEDUP_REMOVED lines=9> */
[----:B------:R-:W-:-:S05]  /*0330*/  IADD3 R10, P1, PT, R11, 0x8, RZ ;  /* 0x000000080b0a7810 */ /* 0x000fca0007f3e0ff */
[----:B------:R-:W-:Y:S01]  /*0340*/  IMAD.X R14, RZ, RZ, R20, P1 ;  /* 0x000000ffff0e7224 */ /* 0x000fe200008e0614 */
[----:B--2---:R-:W-:Y:S02]  /*0350*/  LOP3.LUT P0, RZ, R4, UR10, R12, 0x48, !PT ;  /* 0x0000000a04ff7c12 */ /* 0x004fe4000f80480c */
[----:B------:R-:W-:-:S04]  /*0360*/  LOP3.LUT R7, R5, R13, RZ, 0x3c, !PT ;  /* 0x0000000d05077212 */ /* 0x000fc800078e3cff */
[----:B------:R-:W-:Y:S02]  /*0370*/  LOP3.LUT P0, RZ, R7, UR11, RZ, 0xc0, P0 ;  /* 0x0000000b07ff7c12 */ /* 0x000fe4000800c0ff */
[----:B------:R-:W-:-:S11]  /*0380*/  MOV R7, R15 ;  /* 0x0000000f00077202 */ /* 0x000fd60000000f00 */
[----:B------:R-:W-:Y:S05]  /*0390*/  @!P0 BRA `(.L_x_18) ;  /* 0xfffffffc00c08947 */ /* 0x000fea000383ffff */
.L_x_17:
[----:B------:R-:W-:Y:S05]  /*03a0*/  BSYNC.RECONVERGENT B0 ;  /* 0x0000000000007941 */ /* 0x000fea0003800200 */
.L_x_16:
[----:B------:R-:W-:Y:S01]  /*03b0*/  UISETP.NE.AND UP0, UPT, UR4, URZ, UPT ;  /* 0x000000ff0400728c */ /* 0x000fe2000bf05270 */
[----:B------:R-:W-:-:S08]  /*03c0*/  ISETP.NE.AND P0, PT, R6, RZ, PT ;  /* 0x000000ff0600720c */ /* 0x000fd00003f05270 */
[----:B------:R-:W-:Y:S05]  /*03d0*/  BRA.U !UP0, `(.L_x_19) ;  /* 0x0000000108247547 */ /* 0x000fea000b800000 */
[----:B------:R-:W-:Y:S01]  /*03e0*/  MOV R4, UR6 ;  /* 0x0000000600047c02 */ /* 0x000fe20008000f00 */
[----:B------:R-:W-:Y:S01]  /*03f0*/  IMAD.U32 R5, RZ, RZ, UR7 ;  /* 0x00000007ff057e24 */ /* 0x000fe2000f8e00ff */
[----:B------:R-:W2:Y:S01]  /*0400*/  LDG.E.64 R2, desc[UR8][R2.64] ;  /* 0x0000000802027981 */ /* 0x000ea2000c1e1b00 */
[----:B------:R-:W2:Y:S04]  /*0410*/  LDC R7, c[0x0][0x3b0] ;  /* 0x0000ec00ff077b82 */ /* 0x000ea80000000800 */
[----:B------:R-:W3:Y:S01]  /*0420*/  LDG.E.64 R4, desc[UR8][R4.64] ;  /* 0x0000000804047981 */ /* 0x000ee2000c1e1b00 */
[----:B--2---:R-:W-:Y:S02]  /*0430*/  IADD3 R2, P1, PT, R2, R7, RZ ;  /* 0x0000000702027210 */ /* 0x004fe40007f3e0ff */
[----:B---3--:R-:W-:-:S02]  /*0440*/  R2UR UR6, R4 ;  /* 0x00000000040672ca */ /* 0x008fc400000e0000 */
[----:B------:R-:W-:Y:S02]  /*0450*/  R2UR UR7, R5 ;  /* 0x00000000050772ca */ /* 0x000fe400000e0000 */
[----:B------:R-:W-:-:S13]  /*0460*/  IADD3.X R3, PT, PT, RZ, R3, RZ, P1, !PT ;  /* 0x00000003ff037210 */ /* 0x000fda0000ffe4ff */
.L_x_19:
        /* <DEDUP_REMOVED lines=23> */
[----:B------:R-:W-:Y:S01]  /*05e0*/  IMAD.HI.U32 R4, R9, -0x326172a9, RZ ;  /* 0xcd9e8d5709047827 */ /* 0x000fe200078e00ff */
[----:B------:R-:W-:Y:S02]  /*05f0*/  UIADD3 UR14, UPT, UPT, UR7, -0x56f99767, URZ ;  /* 0xa9066899070e7890 */ /* 0x000fe4000fffe0ff */
[----:B------:R-:W-:Y:S01]  /*0600*/  UIADD3 UR15, UPT, UPT, UR6, -0x4ab325aa, URZ ;  /* 0xb54cda56060f7890 */ /* 0x000fe2000fffe0ff */
[----:B------:R-:W-:Y:S01]  /*0610*/  IMAD R10, R5, -0x2daee0ad, RZ ;  /* 0xd2511f53050a7824 */ /* 0x000fe200078e02ff */
[----:B------:R-:W-:Y:S01]  /*0620*/  LOP3.LUT R4, R13, UR12, R4, 0x96, !PT ;  /* 0x0000000c0d047c12 */ /* 0x000fe2000f8e9604 */
[----:B------:R-:W-:Y:S01]  /*0630*/  IMAD.HI.U32 R5, R3, -0x2daee0ad, RZ ;  /* 0xd2511f5303057827 */ /* 0x000fe200078e00ff */
[----:B------:R-:W-:-:S02]  /*0640*/  UIADD3 UR16, UPT, UPT, UR7, 0x646e171e, URZ ;  /* 0x646e171e07107890 */ /* 0x000fc4000fffe0ff */
[----:B------:R-:W-:Y:S01]  /*0650*/  UIADD3 UR18, UPT, UPT, UR7, 0x1fd5c5a3, URZ ;  /* 0x1fd5c5a307127890 */ /* 0x000fe2000fffe0ff */
[----:B------:R-:W-:Y:S01]  /*0660*/  IMAD R13, R3, -0x2daee0ad, RZ ;  /* 0xd2511f53030d7824 */ /* 0x000fe200078e02ff */
[----:B------:R-:W-:Y:S01]  /*0670*/  LOP3.LUT R5, R10, UR13, R5, 0x96, !PT ;  /* 0x0000000d0a057c12 */ /* 0x000fe2000f8e9605 */
[----:B------:R-:W-:Y:S01]  /*0680*/  IMAD.HI.U32 R12, R4, -0x2daee0ad, RZ ;  /* 0xd2511f53040c7827 */ /* 0x000fe200078e00ff */
[----:B------:R-:W-:Y:S02]  /*0690*/  UIADD3 UR17, UPT, UPT, UR6, 0x5384540f, URZ ;  /* 0x5384540f06117890 */ /* 0x000fe4000fffe0ff */
[----:B------:R-:W-:Y:S01]  /*06a0*/  UIADD3 UR19, UPT, UPT, UR7, -0x24c28bd8, URZ ;  /* 0xdb3d742807137890 */ /* 0x000fe2000fffe0ff */
        /* <DEDUP_REMOVED lines=9> */
[----:B------:R-:W-:-:S04]  /*0740*/  IMAD.HI.U32 R5, R12, -0x326172a9, RZ ;  /* 0xcd9e8d570c057827 */ /* 0x000fc800078e00ff */
[C---:B------:R-:W-:Y:S01]  /*0750*/  IMAD.HI.U32 R4, R3.reuse, -0x2daee0ad, RZ ;  /* 0xd2511f5303047827 */ /* 0x040fe200078e00ff */
[----:B------:R-:W-:Y:S01]  /*0760*/  LOP3.LUT R5, R10, UR5, R5, 0x96, !PT ;  /* 0x000000050a057c12 */ /* 0x000fe2000f8e9605 */
[----:B------:R-:W-:Y:S02]  /*0770*/  UIADD3 UR5, UPT, UPT, UR6, 0x1715609d, URZ ;  /* 0x1715609d06057890 */ /* 0x000fe4000fffe0ff */
        /* <DEDUP_REMOVED lines=9> */
[----:B------:R-:W-:-:S04]  /*0810*/  IMAD.HI.U32 R4, R9, -0x326172a9, RZ ;  /* 0xcd9e8d5709047827 */ /* 0x000fc800078e00ff */
[----:B------:R-:W-:Y:S01]  /*0820*/  IMAD R10, R5, -0x2daee0ad, RZ ;  /* 0xd2511f53050a7824 */ /* 0x000fe200078e02ff */
[----:B------:R-:W-:Y:S01]  /*0830*/  LOP3.LUT R13, R13, UR15, R4, 0x96, !PT ;  /* 0x0000000f0d0d7c12 */ /* 0x000fe2000f8e9604 */
[----:B------:R-:W-:-:S04]  /*0840*/  IMAD.HI.U32 R5, R3, -0x2daee0ad, RZ ;  /* 0xd2511f5303057827 */ /* 0x000fc800078e00ff */
[----:B------:R-:W-:Y:S01]  /*0850*/  IMAD.HI.U32 R4, R13, -0x2daee0ad, RZ ;  /* 0xd2511f530d047827 */ /* 0x000fe200078e00ff */
[----:B------:R-:W-:-:S03]  /*0860*/  LOP3.LUT R10, R10, UR16, R5, 0x96, !PT ;  /* 0x000000100a0a7c12 */ /* 0x000fc6000f8e9605 */
[----:B------:R-:W-:Y:S02]  /*0870*/  IMAD R5, R3, -0x2daee0ad, RZ ;  /* 0xd2511f5303057824 */ /* 0x000fe400078e02ff */
[----:B------:R-:W-:Y:S02]  /*0880*/  IMAD R12, R9, -0x326172a9, RZ ;  /* 0xcd9e8d57090c7824 */ /* 0x000fe400078e02ff */
[C---:B------:R-:W-:Y:S01]  /*0890*/  IMAD.HI.U32 R3, R10.reuse, -0x326172a9, RZ ;  /* 0xcd9e8d570a037827 */ /* 0x040fe200078e00ff */
[----:B------:R-:W-:Y:S02]  /*08a0*/  LOP3.LUT R9, R5, UR18, R4, 0x96, !PT ;  /* 0x0000001205097c12 */ /* 0x000fe4000f8e9604 */
[----:B------:R-:W0:Y:S01]  /*08b0*/  LDC.64 R4, c[0x0][0x388] ;  /* 0x0000e200ff047b82 */ /* 0x000e220000000a00 */
        /* <DEDUP_REMOVED lines=13> */
[----:B------:R-:W-:Y:S01]  /*0990*/  IMAD.MOV.U32 R10, RZ, RZ, R14 ;  /* 0x000000ffff0a7224 */ /* 0x000fe200078e000e */
[----:B------:R-:W-:Y:S01]  /*09a0*/  LOP3.LUT R9, R16, UR4, R9, 0x96, !PT ;  /* 0x0000000410097c12 */ /* 0x000fe2000f8e9609 */
[----:B0-----:R-:W-:-:S04]  /*09b0*/  IMAD.WIDE R2, R0, 0x8, R4 ;  /* 0x0000000800027825 */ /* 0x001fc800078e0204 */
[----:B------:R-:W-:-:S07]  /*09c0*/  IMAD R22, R13, -0x326172a9, RZ ;  /* 0xcd9e8d570d167824 */ /* 0x000fce00078e02ff */
.L_x_26:
[----:B------:R-:W-:Y:S01]  /*09d0*/  ISETP.NE.AND P0, PT, R23, 0x1, PT ;  /* 0x000000011700780c */ /* 0x000fe20003f05270 */
[----:B------:R-:W-:Y:S01]  /*09e0*/  BSSY.RECONVERGENT B1, `(.L_x_21) ;  /* 0x000004c000017945 */ /* 0x000fe20003800200 */
[----:B------:R-:W-:Y:S02]  /*09f0*/  HFMA2 R13, -RZ, RZ, 0, 1.1920928955078125e-07 ;  /* 0x00000002ff0d7431 */ /* 0x000fe400000001ff */
[----:B------:R-:W-:Y:S01]  /*0a00*/  IMAD.MOV.U32 R16, RZ, RZ, R22 ;  /* 0x000000ffff107224 */ /* 0x000fe200078e0016 */
[----:B------:R-:W-:Y:S01]  /*0a10*/  MOV R4, R11 ;  /* 0x0000000b00047202 */ /* 0x000fe20000000f00 */
[----:B------:R-:W-:-:S07]  /*0a20*/  IMAD.MOV.U32 R5, RZ, RZ, R20 ;  /* 0x000000ffff057224 */ /* 0x000fce00078e0014 */
[----:B------:R-:W-:Y:S05]  /*0a30*/  @!P0 BRA `(.L_x_22) ;  /* 0x0000000400188947 */ /* 0x000fea0003800000 */
[----:B------:R-:W-:-:S13]  /*0a40*/  ISETP.NE.AND P0, PT, R23, 0x3, PT ;  /* 0x000000031700780c */ /* 0x000fda0003f05270 */
[----:B------:R-:W-:Y:S05]  /*0a50*/  @!P0 BRA `(.L_x_23) ;  /* 0x0000000000188947 */ /* 0x000fea0003800000 */
[----:B------:R-:W-:-:S13]  /*0a60*/  ISETP.NE.AND P0, PT, R23, 0x2, PT ;  /* 0x000000021700780c */ /* 0x000fda0003f05270 */
[----:B------:R-:W-:Y:S01]  /*0a70*/  @!P0 MOV R13, 0x3 ;  /* 0x00000003000d8802 */ /* 0x000fe20000000f00 */
[----:B------:R-:W-:Y:S01]  /*0a80*/  @!P0 IMAD.MOV.U32 R16, RZ, RZ, R12 ;  /* 0x000000ffff108224 */ /* 0x000fe200078e000c */
[----:B------:R-:W-:Y:S01]  /*0a90*/  @P0 IADD3 R13, PT, PT, R23, 0x1, RZ ;  /* 0x00000001170d0810 */ /* 0x000fe20007ffe0ff */
[----:B------:R-:W-:Y:S01]  /*0aa0*/  @P0 IMAD.MOV.U32 R16, RZ, RZ, R9 ;  /* 0x000000ffff100224 */ /* 0x000fe200078e0009 */
[----:B------:R-:W-:Y:S06]  /*0ab0*/  BRA `(.L_x_22) ;  /* 0x0000000000f87947 */ /* 0x000fec0003800000 */
.L_x_23:
[----:B------:R-:W-:Y:S01]  /*0ac0*/  IADD3 R21, PT, PT, R21, 0x1, RZ ;  /* 0x0000000115157810 */ /* 0x000fe20007ffe0ff */
[----:B------:R-:W-:Y:S03]  /*0ad0*/  BSSY.RECONVERGENT B2, `(.L_x_24) ;  /* 0x000000c000027945 */ /* 0x000fe60003800200 */
[C---:B------:R-:W-:Y:S01]  /*0ae0*/  ISETP.NE.AND P0, PT, R21.reuse, RZ, PT ;  /* 0x000000ff1500720c */ /* 0x040fe20003f05270 */
[----:B------:R-:W-:-:S12]  /*0af0*/  IMAD.WIDE.U32 R16, R21, -0x2daee0ad, RZ ;  /* 0xd2511f5315107825 */ /* 0x000fd800078e00ff */
[----:B------:R-:W-:Y:S05]  /*0b00*/  @P0 BRA `(.L_x_25) ;  /* 0x0000000000200947 */ /* 0x000fea0003800000 */
[----:B------:R-:W-:-:S05]  /*0b10*/  VIADD R8, R8, 0x1 ;  /* 0x0000000108087836 */ /* 0x000fca0000000000 */
[----:B------:R-:W-:-:S13]  /*0b20*/  ISETP.NE.AND P0, PT, R8, RZ, PT ;  /* 0x000000ff0800720c */ /* 0x000fda0003f05270 */
[----:B------:R-:W-:Y:S01]  /*0b30*/  @!P0 IADD3 R0, PT, PT, R0, 0x1, RZ ;  /* 0x0000000100008810 */ /* 0x000fe20007ffe0ff */
[----:B------:R-:W-:Y:S02]  /*0b40*/  @!P0 VIADD R9, R7, 0x1 ;  /* 0x0000000107098836 */ /* 0x000fe40000000000 */
[----:B------:R-:W-:Y:S01]  /*0b50*/  @!P0 IMAD.MOV.U32 R8, RZ, RZ, RZ ;  /* 0x000000ffff088224 */ /* 0x000fe200078e00ff */
[----:B------:R-:W-:-:S13]  /*0b60*/  ISETP.NE.AND P1, PT, R0, RZ, !P0 ;  /* 0x000000ff0000720c */ /* 0x000fda0004725270 */
[----:B------:R-:W-:-:S04]  /*0b70*/  @P1 IADD3 R9, PT, PT, R7, RZ, RZ ;  /* 0x000000ff07091210 */ /* 0x000fc80007ffe0ff */
[----:B------:R-:W-:-:S07]  /*0b80*/  @!P0 MOV R7, R9 ;  /* 0x0000000900078202 */ /* 0x000fce0000000f00 */
.L_x_25:
[----:B------:R-:W-:Y:S05]  /*0b90*/  BSYNC.RECONVERGENT B2 ;  /* 0x0000000000027941 */ /* 0x000fea0003800200 */
.L_x_24:
[----:B------:R-:W-:Y:S01]  /*0ba0*/  IMAD.WIDE.U32 R18, R0, -0x326172a9, RZ ;  /* 0xcd9e8d5700127825 */ /* 0x000fe200078e00ff */
[----:B------:R-:W-:Y:S01]  /*0bb0*/  LOP3.LUT R12, R7, UR7, R17, 0x96, !PT ;  /* 0x00000007070c7c12 */ /* 0x000fe2000f8e9611 */
[----:B------:R-:W-:Y:S02]  /*0bc0*/  UIADD3 UR4, UPT, UPT, UR6, -0x255992d5, URZ ;  /* 0xdaa66d2b06047890 */ /* 0x000fe4000fffe0ff */
[----:B------:R-:W-:Y:S01]  /*0bd0*/  UIADD3 UR21, UPT, UPT, UR7, 0x32370b8f, URZ ;  /* 0x32370b8f07157890 */ /* 0x000fe2000fffe0ff */
        /* <DEDUP_REMOVED lines=34> */
[----:B------:R-:W-:-:S03]  /*0e00*/  LOP3.LUT R22, R22, UR19, R13, 0x96, !PT ;  /* 0x0000001316167c12 */ /* 0x000fc6000f8e960d */
[----:B------:R-:W-:Y:S01]  /*0e10*/  IMAD.MOV.U32 R13, RZ, RZ, RZ ;  /* 0x000000ffff0d7224 */ /* 0x000fe200078e00ff */
[----:B------:R-:W-:Y:S01]  /*0e20*/  LOP3.LUT R14, R14, UR4, R17, 0x96, !PT ;  /* 0x000000040e0e7c12 */ /* 0x000fe2000f8e9611 */
[----:B------:R-:W-:Y:S01]  /*0e30*/  UIADD3 UR4, UPT, UPT, UR6, -0x700cb87f, URZ ;  /* 0x8ff3478106047890 */ /* 0x000fe2000fffe0ff */
[----:B------:R-:W-:-:S04]  /*0e40*/  IMAD.WIDE.U32 R22, R22, -0x326172a9, RZ ;  /* 0xcd9e8d5716167825 */ /* 0x000fc800078e00ff */
[----:B------:R-:W-:Y:S01]  /*0e50*/  IMAD.WIDE.U32 R14, R14, -0x2daee0ad, RZ ;  /* 0xd2511f530e0e7825 */ /* 0x000fe200078e00ff */
[----:B------:R-:W-:-:S03]  /*0e60*/  LOP3.LUT R9, R16, UR4, R23, 0x96, !PT ;  /* 0x0000000410097c12 */ /* 0x000fc6000f8e9617 */
[----:B------:R-:W-:Y:S01]  /*0e70*/  IMAD.MOV.U32 R16, RZ, RZ, R10 ;  /* 0x000000ffff107224 */ /* 0x000fe200078e000a */
[----:B------:R-:W-:Y:S02]  /*0e80*/  LOP3.LUT R12, R12, UR20, R15, 0x96, !PT ;  /* 0x000000140c0c7c12 */ /* 0x000fe4000f8e960f */
[----:B------:R-:W-:-:S07]  /*0e90*/  MOV R10, R14 ;  /* 0x0000000e000a7202 */ /* 0x000fce0000000f00 */
.L_x_22:
[----:B------:R-:W-:Y:S05]  /*0ea0*/  BSYNC.RECONVERGENT B1 ;  /* 0x0000000000017941 */ /* 0x000fea0003800200 */
.L_x_21:
        /* <DEDUP_REMOVED lines=20> */
[----:B------:R-:W2:Y:S04]  /*0ff0*/  @P0 LDG.E.64 R18, desc[UR8][R4.64] ;  /* 0x0000000804120981 */ /* 0x000ea8000c1e1b00 */
[----:B------:R-:W3:Y:S01]  /*1000*/  @P0 LDG.E.64 R16, desc[UR8][R14.64] ;  /* 0x000000080e100981 */ /* 0x000ee2000c1e1b00 */
[----:B------:R-:W-:Y:S02]  /*1010*/  IADD3 R11, P1, PT, R4, -0x8, RZ ;  /* 0xfffffff8040b7810 */ /* 0x000fe40007f3e0ff */
[----:B------:R-:W-:Y:S02]  /*1020*/  MOV R23, R13 ;  /* 0x0000000d00177202 */ /* 0x000fe40000000f00 */
[----:B------:R-:W-:Y:S01]  /*1030*/  IADD3.X R20, PT, PT, R5, -0x1, RZ, P1, !PT ;  /* 0xffffffff05147810 */ /* 0x000fe20000ffe4ff */
[----:B---3--:R0:W-:Y:S04]  /*1040*/  @P0 STG.E.64 desc[UR8][R4.64], R16 ;  /* 0x0000001004000986 */ /* 0x0081e8000c101b08 */
[----:B--2---:R0:W-:Y:S01]  /*1050*/  @P0 STG.E.64 desc[UR8][R14.64], R18 ;  /* 0x000000120e000986 */ /* 0x0041e2000c101b08 */
[C---:B------:R-:W-:Y:S01]  /*1060*/  ISETP.GT.AND P0, PT, R6.reuse, 0x1, PT ;  /* 0x000000010600780c */ /* 0x040fe20003f04270 */
[----:B------:R-:W-:-:S12]  /*1070*/  VIADD R6, R6, 0xffffffff ;  /* 0xffffffff06067836 */ /* 0x000fd80000000000 */
[----:B0-----:R-:W-:Y:S05]  /*1080*/  @P0 BRA `(.L_x_26) ;  /* 0xfffffff800500947 */ /* 0x001fea000383ffff */
[----:B------:R-:W-:Y:S05]  /*1090*/  BSYNC.RECONVERGENT B0 ;  /* 0x0000000000007941 */ /* 0x000fea0003800200 */
.L_x_20:
[----:B------:R-:W-:Y:S05]  /*10a0*/  EXIT ;  /* 0x000000000000794d */ /* 0x000fea0003800000 */
.L_x_27:
        /* <DEDUP_REMOVED lines=13> */
.L_x_113:


//--------------------- .text._ZN44_GLOBAL__N__b9816450_11_Randperm_cu_4012db6537randperm_handle_duplicate_keys_kernelIlN2at6native44_GLOBAL__N__b9816450_11_Randperm_cu_4012db6510OpaqueTypeILi4EEEEEvPT_PT0_S6_iNS1_15PhiloxCudaStateE --------------------------
	.section	.text._ZN44_GLOBAL__N__b9816450_11_Randperm_cu_4012db6537randperm_handle_duplicate_keys_kernelIlN2at6native44_GLOBAL__N__b9816450_11_Randperm_cu_4012db6510OpaqueTypeILi4EEEEEvPT_PT0_S6_iNS1_15PhiloxCudaStateE,"ax",@progbits
	.align	128
.text._ZN44_GLOBAL__N__b9816450_11_Randperm_cu_4012db6537randperm_handle_duplicate_keys_kernelIlN2at6native44_GLOBAL__N__b9816450_11_Randperm_cu_4012db6510OpaqueTypeILi4EEEEEvPT_PT0_S6_iNS1_15PhiloxCudaStateE:
        .type           _ZN44_GLOBAL__N__b9816450_11_Randperm_cu_4012db6537randperm_handle_duplicate_keys_kernelIlN2at6native44_GLOBAL__N__b9816450_11_Randperm_cu_4012db6510OpaqueTypeILi4EEEEEvPT_PT0_S6_iNS1_15PhiloxCudaStateE,@function
        .size           _ZN44_GLOBAL__N__b9816450_11_Randperm_cu_4012db6537randperm_handle_duplicate_keys_kernelIlN2at6native44_GLOBAL__N__b9816450_11_Randperm_cu_4012db6510OpaqueTypeILi4EEEEEvPT_PT0_S6_iNS1_15PhiloxCudaStateE,(.L_x_114 - _ZN44_GLOBAL__N__b9816450_11_Randperm_cu_4012db6537randperm_handle_duplicate_keys_kernelIlN2at6native44_GLOBAL__N__b9816450_11_Randperm_cu_4012db6510OpaqueTypeILi4EEEEEvPT_PT0_S6_iNS1_15PhiloxCudaStateE)
        .other          _ZN44_GLOBAL__N__b9816450_11_Randperm_cu_4012db6537randperm_handle_duplicate_keys_kernelIlN2at6native44_GLOBAL__N__b9816450_11_Randperm_cu_4012db6510OpaqueTypeILi4EEEEEvPT_PT0_S6_iNS1_15PhiloxCudaStateE,@"STO_CUDA_ENTRY STV_DEFAULT"
_ZN44_GLOBAL__N__b9816450_11_Randperm_cu_4012db6537randperm_handle_duplicate_keys_kernelIlN2at6native44_GLOBAL__N__b9816450_11_Randperm_cu_4012db6510OpaqueTypeILi4EEEEEvPT_PT0_S6_iNS1_15PhiloxCudaStateE:
        /* <DEDUP_REMOVED lines=31> */
.L_x_29:
[----:B------:R-:W-:Y:S05]  /*01f0*/  BSYNC.RECONVERGENT B0 ;  /* 0x0000000000007941 */ /* 0x000fea0003800200 */
.L_x_28:
        /* <DEDUP_REMOVED lines=10> */
.L_x_32:
        /* <DEDUP_REMOVED lines=16> */
.L_x_31:
[----:B------:R-:W-:Y:S05]  /*03a0*/  BSYNC.RECONVERGENT B0 ;  /* 0x0000000000007941 */ /* 0x000fea0003800200 */
.L_x_30:
        /* <DEDUP_REMOVED lines=12> */
.L_x_33:
        /* <DEDUP_REMOVED lines=85> */
.L_x_40:
        /* <DEDUP_REMOVED lines=15> */
.L_x_37:
        /* <DEDUP_REMOVED lines=13> */
.L_x_39:
[----:B------:R-:W-:Y:S05]  /*0b80*/  BSYNC.RECONVERGENT B2 ;  /* 0x0000000000027941 */ /* 0x000fea0003800200 */
.L_x_38:
        /* <DEDUP_REMOVED lines=49> */
.L_x_36:
[----:B------:R-:W-:Y:S05]  /*0ea0*/  BSYNC.RECONVERGENT B1 ;  /* 0x0000000000017941 */ /* 0x000fea0003800200 */
.L_x_35:
        /* <DEDUP_REMOVED lines=20> */
[----:B------:R-:W2:Y:S04]  /*0ff0*/  @P0 LDG.E R19, desc[UR8][R6.64] ;  /* 0x0000000806130981 */ /* 0x000ea8000c1e1900 */
[----:B------:R-:W3:Y:S01]  /*1000*/  @P0 LDG.E R23, desc[UR8][R14.64] ;  /* 0x000000080e170981 */ /* 0x000ee2000c1e1900 */
[----:B------:R-:W-:Y:S02]  /*1010*/  IADD3 R9, P1, PT, R6, -0x4, RZ ;  /* 0xfffffffc06097810 */ /* 0x000fe40007f3e0ff */
[----:B------:R-:W-:Y:S02]  /*1020*/  MOV R21, R17 ;  /* 0x0000001100157202 */ /* 0x000fe40000000f00 */
[----:B------:R-:W-:Y:S01]  /*1030*/  IADD3.X R12, PT, PT, R7, -0x1, RZ, P1, !PT ;  /* 0xffffffff070c7810 */ /* 0x000fe20000ffe4ff */
[----:B---3--:R0:W-:Y:S04]  /*1040*/  @P0 STG.E desc[UR8][R6.64], R23 ;  /* 0x0000001706000986 */ /* 0x0081e8000c101908 */
[----:B--2---:R0:W-:Y:S01]  /*1050*/  @P0 STG.E desc[UR8][R14.64], R19 ;  /* 0x000000130e000986 */ /* 0x0041e2000c101908 */
[C---:B------:R-:W-:Y:S01]  /*1060*/  ISETP.GT.AND P0, PT, R2.reuse, 0x1, PT ;  /* 0x000000010200780c */ /* 0x040fe20003f04270 */
[----:B------:R-:W-:-:S12]  /*1070*/  VIADD R2, R2, 0xffffffff ;  /* 0xffffffff02027836 */ /* 0x000fd80000000000 */
[----:B0-----:R-:W-:Y:S05]  /*1080*/  @P0 BRA `(.L_x_40) ;  /* 0xfffffff8004c0947 */ /* 0x001fea000383ffff */
[----:B------:R-:W-:Y:S05]  /*1090*/  BSYNC.RECONVERGENT B0 ;  /* 0x0000000000007941 */ /* 0x000fea0003800200 */
.L_x_34:
[----:B------:R-:W-:Y:S05]  /*10a0*/  EXIT ;  /* 0x000000000000794d */ /* 0x000fea0003800000 */
.L_x_41:
        /* <DEDUP_REMOVED lines=13> */
.L_x_114:


//--------------------- .text._ZN44_GLOBAL__N__b9816450_11_Randperm_cu_4012db6537randperm_handle_duplicate_keys_kernelIlN2at6native44_GLOBAL__N__b9816450_11_Randperm_cu_4012db6510OpaqueTypeILi1EEEEEvPT_PT0_S6_iNS1_15PhiloxCudaStateE --------------------------
	.section	.text._ZN44_GLOBAL__N__b9816450_11_Randperm_cu_4012db6537randperm_handle_duplicate_keys_kernelIlN2at6native44_GLOBAL__N__b9816450_11_Randperm_cu_4012db6510OpaqueTypeILi1EEEEEvPT_PT0_S6_iNS1_15PhiloxCudaStateE,"ax",@progbits
	.align	128
.text._ZN44_GLOBAL__N__b9816450_11_Randperm_cu_4012db6537randperm_handle_duplicate_keys_kernelIlN2at6native44_GLOBAL__N__b9816450_11_Randperm_cu_4012db6510OpaqueTypeILi1EEEEEvPT_PT0_S6_iNS1_15PhiloxCudaStateE:
        .type           _ZN44_GLOBAL__N__b9816450_11_Randperm_cu_4012db6537randperm_handle_duplicate_keys_kernelIlN2at6native44_GLOBAL__N__b9816450_11_Randperm_cu_4012db6510OpaqueTypeILi1EEEEEvPT_PT0_S6_iNS1_15PhiloxCudaStateE,@function
        .size           _ZN44_GLOBAL__N__b9816450_11_Randperm_cu_4012db6537randperm_handle_duplicate_keys_kernelIlN2at6native44_GLOBAL__N__b9816450_11_Randperm_cu_4012db6510OpaqueTypeILi1EEEEEvPT_PT0_S6_iNS1_15PhiloxCudaStateE,(.L_x_115 - _ZN44_GLOBAL__N__b9816450_11_Randperm_cu_4012db6537randperm_handle_duplicate_keys_kernelIlN2at6native44_GLOBAL__N__b9816450_11_Randperm_cu_4012db6510OpaqueTypeILi1EEEEEvPT_PT0_S6_iNS1_15PhiloxCudaStateE)
        .other          _ZN44_GLOBAL__N__b9816450_11_Randperm_cu_4012db6537randperm_handle_duplicate_keys_kernelIlN2at6native44_GLOBAL__N__b9816450_11_Randperm_cu_4012db6510OpaqueTypeILi1EEEEEvPT_PT0_S6_iNS1_15PhiloxCudaStateE,@"STO_CUDA_ENTRY STV_DEFAULT"
_ZN44_GLOBAL__N__b9816450_11_Randperm_cu_4012db6537randperm_handle_duplicate_keys_kernelIlN2at6native44_GLOBAL__N__b9816450_11_Randperm_cu_4012db6510OpaqueTypeILi1EEEEEvPT_PT0_S6_iNS1_15PhiloxCudaStateE:
        /* <DEDUP_REMOVED lines=31> */
.L_x_43:
[----:B------:R-:W-:Y:S05]  /*01f0*/  BSYNC.RECONVERGENT B0 ;  /* 0x0000000000007941 */ /* 0x000fea0003800200 */
.L_x_42:
[----:B------:R-:W0:Y:S01]  /*0200*/  LDCU.64 UR10, c[0x0][0x388] ;  /* 0x00007100ff0a77ac */ /* 0x000e220008000a00 */
[----:B------:R-:W-:Y:S01]  /*0210*/  HFMA2 R15, -RZ, RZ, 0, 0 ;  /* 0x00000000ff0f7431 */ /* 0x000fe200000001ff */
[----:B------:R-:W-:Y:S01]  /*0220*/  BSSY.RECONVERGENT B0, `(.L_x_44) ;  /* 0x0000019000007945 */ /* 0x000fe20003800200 */
[----:B------:R-:W1:Y:S01]  /*0230*/  LDCU UR4, c[0x0][0x3b4] ;  /* 0x00007680ff0477ac */ /* 0x000e620008000800 */
[----:B------:R-:W2:Y:S01]  /*0240*/  LDCU UR5, c[0x0][0x398] ;  /* 0x00007300ff0577ac */ /* 0x000ea20008000800 */
[----:B------:R-:W3:Y:S01]  /*0250*/  LDCU.64 UR12, c[0x0][0x390] ;  /* 0x00007200ff0c77ac */ /* 0x000ee20008000a00 */
[----:B0-----:R-:W-:-:S04]  /*0260*/  IADD3 R12, P0, PT, R0, UR10, RZ ;  /* 0x0000000a000c7c10 */ /* 0x001fc8000ff1e0ff */
[----:B------:R-:W-:Y:S01]  /*0270*/  LEA.HI.X.SX32 R13, R0, UR11, 0x1, P0 ;  /* 0x0000000b000d7c11 */ /* 0x000fe200080f0eff */
[----:B------:R-:W-:Y:S01]  /*0280*/  IMAD.MOV.U32 R16, RZ, RZ, R12 ;  /* 0x000000ffff107224 */ /* 0x000fe200078e000c */
[----:B-1----:R-:W-:-:S03]  /*0290*/  UPRMT UR4, UR4, 0x7770, URZ ;  /* 0x0000777004047896 */ /* 0x002fc600080000ff */
[----:B--23--:R-:W-:-:S09]  /*02a0*/  IMAD.MOV.U32 R18, RZ, RZ, R13 ;  /* 0x000000ffff127224 */ /* 0x00cfd200078e000d */
.L_x_46:
        /* <DEDUP_REMOVED lines=16> */
.L_x_45:
[----:B------:R-:W-:Y:S05]  /*03b0*/  BSYNC.RECONVERGENT B0 ;  /* 0x0000000000007941 */ /* 0x000fea0003800200 */
.L_x_44:
        /* <DEDUP_REMOVED lines=12> */
.L_x_47:
[----:B------:R-:W-:Y:S05]  /*0480*/  @!P0 EXIT ;  /* 0x000000000000894d */ /* 0x000fea0003800000 */
[--C-:B------:R-:W-:Y:S01]  /*0490*/  SHF.R.U64 R17, R2, 0x2, R3.reuse ;  /* 0x0000000202117819 */ /* 0x100fe20000001203 */
[----:B------:R-:W-:Y:S01]  /*04a0*/  IMAD.HI.U32 R6, R0, -0x326172a9, RZ ;  /* 0xcd9e8d5700067827 */ /* 0x000fe200078e00ff */
[----:B------:R-:W-:Y:S01]  /*04b0*/  SHF.R.U32.HI R15, RZ, 0x2, R3 ;  /* 0x00000002ff0f7819 */ /* 0x000fe20000011603 */
[----:B------:R-:W-:Y:S01]  /*04c0*/  UIADD3 UR11, UPT, UPT, UR7, -0x4498517b, URZ ;  /* 0xbb67ae85070b7890 */ /* 0x000fe2000fffe0ff */
[----:B------:R-:W-:Y:S01]  /*04d0*/  SHF.R.S32.HI R16, RZ, 0x1f, R0 ;  /* 0x0000001fff107819 */ /* 0x000fe20000011400 */
[----:B------:R-:W-:Y:S01]  /*04e0*/  IMAD.HI.U32 R3, R17, -0x2daee0ad, RZ ;  /* 0xd2511f5311037827 */ /* 0x000fe200078e00ff */
[----:B------:R-:W-:Y:S01]  /*04f0*/  LOP3.LUT R6, R15, UR6, R6, 0x96, !PT ;  /* 0x000000060f067c12 */ /* 0x000fe2000f8e9606 */
[----:B------:R-:W-:Y:S01]  /*0500*/  UIADD3 UR10, UPT, UPT, UR6, -0x61c88647, URZ ;  /* 0x9e3779b9060a7890 */ /* 0x000fe2000fffe0ff */
[----:B------:R-:W-:Y:S01]  /*0510*/  BSSY.RECONVERGENT B0, `(.L_x_48) ;  /* 0x00000b8000007945 */ /* 0x000fe20003800200 */
[----:B------:R-:W-:Y:S01]  /*0520*/  IMAD R10, R17, -0x2daee0ad, RZ ;  /* 0xd2511f53110a7824 */ /* 0x000fe200078e02ff */
[----:B------:R-:W-:Y:S01]  /*0530*/  LOP3.LUT R3, R16, UR7, R3, 0x96, !PT ;  /* 0x0000000710037c12 */ /* 0x000fe2000f8e9603 */
[----:B------:R-:W-:Y:S01]  /*0540*/  IMAD.HI.U32 R9, R6, -0x2daee0ad, RZ ;  /* 0xd2511f5306097827 */ /* 0x000fe200078e00ff */
[----:B------:R-:W-:-:S02]  /*0550*/  UIADD3 UR12, UPT, UPT, UR6, 0x3c6ef372, URZ ;  /* 0x3c6ef372060c7890 */ /* 0x000fc4000fffe0ff */
[----:B------:R-:W-:Y:S01]  /*0560*/  UIADD3 UR13, UPT, UPT, UR7, 0x76cf5d0a, URZ ;  /* 0x76cf5d0a070d7890 */ /* 0x000fe2000fffe0ff */
[----:B------:R-:W-:Y:S01]  /*0570*/  IMAD R8, R0, -0x326172a9, RZ ;  /* 0xcd9e8d5700087824 */ /* 0x000fe200078e02ff */
[----:B------:R-:W-:Y:S01]  /*0580*/  LOP3.LUT R9, R10, UR11, R9, 0x96, !PT ;  /* 0x0000000b0a097c12 */ /* 0x000fe2000f8e9609 */
[C---:B------:R-:W-:Y:S01]  /*0590*/  IMAD.HI.U32 R7, R3.reuse, -0x326172a9, RZ ;  /* 0xcd9e8d5703077827 */ /* 0x040fe200078e00ff */
[----:B------:R-:W-:Y:S02]  /*05a0*/  UIADD3 UR5, UPT, UPT, UR7, 0x32370b8f, URZ ;  /* 0x32370b8f07057890 */ /* 0x000fe4000fffe0ff */
[----:B------:R-:W-:Y:S01]  /*05b0*/  UIADD3 UR4, UPT, UPT, UR6, -0x255992d5, URZ ;  /* 0xdaa66d2b06047890 */ /* 0x000fe2000fffe0ff */
[----:B------:R-:W-:Y:S01]  /*05c0*/  IMAD R11, R6, -0x2daee0ad, RZ ;  /* 0xd2511f53060b7824 */ /* 0x000fe200078e02ff */
[----:B------:R-:W-:Y:S01]  /*05d0*/  LOP3.LUT R7, R8, UR10, R7, 0x96, !PT ;  /* 0x0000000a08077c12 */ /* 0x000fe2000f8e9607 */
[----:B------:R-:W-:Y:S01]  /*05e0*/  IMAD R8, R3, -0x326172a9, RZ ;  /* 0xcd9e8d5703087824 */ /* 0x000fe200078e02ff */
[----:B------:R-:W-:Y:S01]  /*05f0*/  UIADD3 UR14, UPT, UPT, UR7, -0x56f99767, URZ ;  /* 0xa9066899070e7890 */ /* 0x000fe2000fffe0ff */
[----:B------:R-:W-:Y:S01]  /*0600*/  IMAD.HI.U32 R3, R9, -0x326172a9, RZ ;  /* 0xcd9e8d5709037827 */ /* 0x000fe200078e00ff */
[----:B------:R-:W-:-:S02]  /*0610*/  UIADD3 UR15, UPT, UPT, UR6, -0x4ab325aa, URZ ;  /* 0xb54cda56060f7890 */ /* 0x000fc4000fffe0ff */
[----:B------:R-:W-:Y:S01]  /*0620*/  UIADD3 UR16, UPT, UPT, UR7, 0x646e171e, URZ ;  /* 0x646e171e07107890 */ /* 0x000fe2000fffe0ff */
[----:B------:R-:W-:Y:S01]  /*0630*/  IMAD.HI.U32 R6, R7, -0x2daee0ad, RZ ;  /* 0xd2511f5307067827 */ /* 0x000fe200078e00ff */
[----:B------:R-:W-:Y:S01]  /*0640*/  LOP3.LUT R3, R8, UR12, R3, 0x96, !PT ;  /* 0x0000000c08037c12 */ /* 0x000fe2000f8e9603 */
[----:B------:R-:W-:Y:S02]  /*0650*/  UIADD3 UR17, UPT, UPT, UR6, 0x5384540f, URZ ;  /* 0x5384540f06117890 */ /* 0x000fe4000fffe0ff */
[----:B------:R-:W-:Y:S01]  /*0660*/  IMAD R8, R9, -0x326172a9, RZ ;  /* 0xcd9e8d5709087824 */ /* 0x000fe200078e02ff */
[----:B------:R-:W-:Y:S01]  /*0670*/  LOP3.LUT R6, R11, UR13, R6, 0x96, !PT ;  /* 0x0000000d0b067c12 */ /* 0x000fe2000f8e9606 */
[----:B------:R-:W-:Y:S01]  /*0680*/  IMAD R11, R7, -0x2daee0ad, RZ ;  /* 0xd2511f53070b7824 */ /* 0x000fe200078e02ff */
[----:B------:R-:W-:Y:S01]  /*0690*/  UIADD3 UR18, UPT, UPT, UR7, -0x24c28bd8, URZ ;  /* 0xdb3d742807127890 */ /* 0x000fe2000fffe0ff */
[----:B------:R-:W-:Y:S01]  /*06a0*/  IMAD.HI.U32 R10, R3, -0x2daee0ad, RZ ;  /* 0xd2511f53030a7827 */ /* 0x000fe200078e00ff */
[----:B------:R-:W-:-:S03]  /*06b0*/  UIADD3 UR19, UPT, UPT, UR7, -0x695add53, URZ ;  /* 0x96a522ad07137890 */ /* 0x000fc6000fffe0ff */
[C---:B------:R-:W-:Y:S01]  /*06c0*/  IMAD.HI.U32 R7, R6.reuse, -0x326172a9, RZ ;  /* 0xcd9e8d5706077827 */ /* 0x040fe200078e00ff */
[----:B------:R-:W-:Y:S01]  /*06d0*/  LOP3.LUT R10, R11, UR5, R10, 0x96, !PT ;  /* 0x000000050b0a7c12 */ /* 0x000fe2000f8e960a */
[----:B------:R-:W-:Y:S02]  /*06e0*/  UIADD3 UR5, UPT, UPT, UR6, 0x78dde6e4, URZ ;  /* 0x78dde6e406057890 */ /* 0x000fe4000fffe0ff */
[----:B------:R-:W-:Y:S01]  /*06f0*/  IMAD R9, R6, -0x326172a9, RZ ;  /* 0xcd9e8d5706097824 */ /* 0x000fe200078e02ff */
[----:B------:R-:W-:Y:S01]  /*0700*/  LOP3.LUT R7, R8, UR4, R7, 0x96, !PT ;  /* 0x0000000408077c12 */ /* 0x000fe2000f8e9607 */
[----:B------:R-:W-:Y:S01]  /*0710*/  UIADD3 UR4, UPT, UPT, UR7, -0x126145ec, URZ ;  /* 0xed9eba1407047890 */ /* 0x000fe2000fffe0ff */
[----:B------:R-:W-:-:S04]  /*0720*/  IMAD.HI.U32 R6, R10, -0x326172a9, RZ ;  /* 0xcd9e8d570a067827 */ /* 0x000fc800078e00ff */
[----:B------:R-:W-:Y:S01]  /*0730*/  IMAD R8, R3, -0x2daee0ad, RZ ;  /* 0xd2511f5303087824 */ /* 0x000fe200078e02ff */
[----:B------:R-:W-:Y:S01]  /*0740*/  LOP3.LUT R6, R9, UR5, R6, 0x96, !PT ;  /* 0x0000000509067c12 */ /* 0x000fe2000f8e9606 */
[----:B------:R-:W-:Y:S01]  /*0750*/  IMAD.HI.U32 R3, R7, -0x2daee0ad, RZ ;  /* 0xd2511f5307037827 */ /* 0x000fe200078e00ff */
[----:B------:R-:W-:-:S03]  /*0760*/  UIADD3 UR5, UPT, UPT, UR6, 0x1715609d, URZ ;  /* 0x1715609d06057890 */ /* 0x000fc6000fffe0ff */
[----:B------:R-:W-:Y:S01]  /*0770*/  IMAD R9, R7, -0x2daee0ad, RZ ;  /* 0xd2511f5307097824 */ /* 0x000fe200078e02ff */
[----:B------:R-:W-:Y:S01]  /*0780*/  LOP3.LUT R3, R8, UR4, R3, 0x96, !PT ;  /* 0x0000000408037c12 */ /* 0x000fe2000f8e9603 */
[----:B------:R-:W-:Y:S01]  /*0790*/  IMAD.HI.U32 R8, R6, -0x2daee0ad, RZ ;  /* 0xd2511f5306087827 */ /* 0x000fe200078e00ff */
[----:B------:R-:W-:-:S03]  /*07a0*/  UIADD3 UR4, UPT, UPT, UR7, 0x1fd5c5a3, URZ ;  /* 0x1fd5c5a307047890 */ /* 0x000fc6000fffe0ff */
        /* <DEDUP_REMOVED lines=21> */
[----:B------:R-:W-:Y:S01]  /*0900*/  IMAD.HI.U32 R3, R7, -0x2daee0ad, RZ ;  /* 0xd2511f5307037827 */ /* 0x000fe200078e00ff */
[----:B------:R-:W-:Y:S01]  /*0910*/  UIADD3 UR4, UPT, UPT, UR6, -0x700cb87f, URZ ;  /* 0x8ff3478106047890 */ /* 0x000fe2000fffe0ff */
[----:B------:R-:W-:Y:S02]  /*0920*/  LOP3.LUT R11, R2, 0x3, RZ, 0xc0, !PT ;  /* 0x00000003020b7812 */ /* 0x000fe400078ec0ff */
[----:B------:R-:W-:Y:S01]  /*0930*/  IMAD.WIDE.U32 R18, R6, -0x2daee0ad, RZ ;  /* 0xd2511f5306127825 */ /* 0x000fe200078e00ff */
[----:B------:R-:W-:-:S03]  /*0940*/  LOP3.LUT R3, R8, UR18, R3, 0x96, !PT ;  /* 0x0000001208037c12 */ /* 0x000fc6000f8e9603 */
[----:B------:R-:W-:Y:S02]  /*0950*/  IMAD R7, R7, -0x2daee0ad, RZ ;  /* 0xd2511f5307077824 */ /* 0x000fe400078e02ff */
[----:B------:R-:W-:Y:S02]  /*0960*/  IMAD R9, R9, -0x326172a9, RZ ;  /* 0xcd9e8d5709097824 */ /* 0x000fe400078e02ff */
[----:B------:R-:W-:Y:S01]  /*0970*/  IMAD.HI.U32 R6, R3, -0x326172a9, RZ ;  /* 0xcd9e8d5703067827 */ /* 0x000fe200078e00ff */
[----:B------:R-:W-:-:S03]  /*0980*/  LOP3.LUT R7, R7, UR19, R19, 0x96, !PT ;  /* 0x0000001307077c12 */ /* 0x000fc6000f8e9613 */
[----:B------:R-:W-:Y:S01]  /*0990*/  IMAD R10, R3, -0x326172a9, RZ ;  /* 0xcd9e8d57030a7824 */ /* 0x000fe200078e02ff */
[----:B------:R-:W-:-:S07]  /*09a0*/  LOP3.LUT R6, R9, UR4, R6, 0x96, !PT ;  /* 0x0000000409067c12 */ /* 0x000fce000f8e9606 */
.L_x_54:
[----:B------:R-:W-:Y:S01]  /*09b0*/  ISETP.NE.AND P0, PT, R11, 0x1, PT ;  /* 0x000000010b00780c */ /* 0x000fe20003f05270 */
[----:B------:R-:W-:Y:S01]  /*09c0*/  BSSY.RECONVERGENT B1, `(.L_x_49) ;  /* 0x000004d000017945 */ /* 0x000fe20003800200 */
[----:B------:R-:W-:Y:S01]  /*09d0*/  IMAD.MOV.U32 R8, RZ, RZ, 0x2 ;  /* 0x00000002ff087424 */ /* 0x000fe200078e00ff */
[----:B------:R-:W-:Y:S01]  /*09e0*/  MOV R2, R4 ;  /* 0x0000000400027202 */ /* 0x000fe20000000f00 */
[----:B------:R-:W-:Y:S02]  /*09f0*/  IMAD.MOV.U32 R9, RZ, RZ, R10 ;  /* 0x000000ffff097224 */ /* 0x000fe400078e000a */
[----:B------:R-:W-:-:S07]  /*0a00*/  IMAD.MOV.U32 R3, RZ, RZ, R5 ;  /* 0x000000ffff037224 */ /* 0x000fce00078e0005 */
[----:B------:R-:W-:Y:S05]  /*0a10*/  @!P0 BRA `(.L_x_50) ;  /* 0x00000004001c8947 */ /* 0x000fea0003800000 */
[----:B------:R-:W-:-:S13]  /*0a20*/  ISETP.NE.AND P0, PT, R11, 0x3, PT ;  /* 0x000000030b00780c */ /* 0x000fda0003f05270 */
[----:B------:R-:W-:Y:S05]  /*0a30*/  @!P0 BRA `(.L_x_51) ;  /* 0x0000000000188947 */ /* 0x000fea0003800000 */
[----:B------:R-:W-:-:S13]  /*0a40*/  ISETP.NE.AND P0, PT, R11, 0x2, PT ;  /* 0x000000020b00780c */ /* 0x000fda0003f05270 */
[----:B------:R-:W-:Y:S01]  /*0a50*/  @!P0 IMAD.MOV.U32 R8, RZ, RZ, 0x3 ;  /* 0x00000003ff088424 */ /* 0x000fe200078e00ff */
[----:B------:R-:W-:Y:S01]  /*0a60*/  @!P0 MOV R9, R7 ;  /* 0x0000000700098202 */ /* 0x000fe20000000f00 */
[----:B------:R-:W-:Y:S02]  /*0a70*/  @P0 VIADD R8, R11, 0x1 ;  /* 0x000000010b080836 */ /* 0x000fe40000000000 */
[----:B------:R-:W-:Y:S01]  /*0a80*/  @P0 IMAD.MOV.U32 R9, RZ, RZ, R6 ;  /* 0x000000ffff090224 */ /* 0x000fe200078e0006 */
[----:B------:R-:W-:Y:S06]  /*0a90*/  BRA `(.L_x_50) ;  /* 0x0000000000fc7947 */ /* 0x000fec0003800000 */
.L_x_51:
[----:B------:R-:W-:Y:S01]  /*0aa0*/  IADD3 R17, PT, PT, R17, 0x1, RZ ;  /* 0x0000000111117810 */ /* 0x000fe20007ffe0ff */
[----:B------:R-:W-:Y:S03]  /*0ab0*/  BSSY.RECONVERGENT B2, `(.L_x_52) ;  /* 0x000000c000027945 */ /* 0x000fe60003800200 */
[C---:B------:R-:W-:Y:S01]  /*0ac0*/  ISETP.NE.AND P0, PT, R17.reuse, RZ, PT ;  /* 0x000000ff1100720c */ /* 0x040fe20003f05270 */
[----:B------:R-:W-:-:S12]  /*0ad0*/  IMAD.WIDE.U32 R6, R17, -0x2daee0ad, RZ ;  /* 0xd2511f5311067825 */ /* 0x000fd800078e00ff */
[----:B------:R-:W-:Y:S05]  /*0ae0*/  @P0 BRA `(.L_x_53) ;  /* 0x0000000000200947 */ /* 0x000fea0003800000 */
[----:B------:R-:W-:-:S05]  /*0af0*/  VIADD R15, R15, 0x1 ;  /* 0x000000010f0f7836 */ /* 0x000fca0000000000 */
[----:B------:R-:W-:-:S13]  /*0b00*/  ISETP.NE.AND P0, PT, R15, RZ, PT ;  /* 0x000000ff0f00720c */ /* 0x000fda0003f05270 */
[----:B------:R-:W-:Y:S01]  /*0b10*/  @!P0 VIADD R0, R0, 0x1 ;  /* 0x0000000100008836 */ /* 0x000fe20000000000 */
[----:B------:R-:W-:Y:S02]  /*0b20*/  @!P0 IADD3 R4, PT, PT, R16, 0x1, RZ ;  /* 0x0000000110048810 */ /* 0x000fe40007ffe0ff */
[----:B------:R-:W-:Y:S02]  /*0b30*/  @!P0 MOV R15, RZ ;  /* 0x000000ff000f8202 */ /* 0x000fe40000000f00 */
[----:B------:R-:W-:-:S13]  /*0b40*/  ISETP.NE.AND P1, PT, R0, RZ, !P0 ;  /* 0x000000ff0000720c */ /* 0x000fda0004725270 */
[----:B------:R-:W-:-:S04]  /*0b50*/  @P1 IMAD.MOV R4, RZ, RZ, R16 ;  /* 0x000000ffff041224 */ /* 0x000fc800078e0210 */
[----:B------:R-:W-:-:S07]  /*0b60*/  @!P0 IMAD.MOV.U32 R16, RZ, RZ, R4 ;  /* 0x000000ffff108224 */ /* 0x000fce00078e0004 */
.L_x_53:
[----:B------:R-:W-:Y:S05]  /*0b70*/  BSYNC.RECONVERGENT B2 ;  /* 0x0000000000027941 */ /* 0x000fea0003800200 */
.L_x_52:
        /* <DEDUP_REMOVED lines=24> */
[----:B------:R-:W-:-:S03]  /*0d00*/  UIADD3 UR4, UPT, UPT, UR7, 0x1fd5c5a3, URZ ;  /* 0x1fd5c5a307047890 */ /* 0x000fc6000fffe0ff */
        /* <DEDUP_REMOVED lines=20> */
[----:B------:R-:W-:Y:S02]  /*0e50*/  LOP3.LUT R7, R4, UR19, R9, 0x96, !PT ;  /* 0x0000001304077c12 */ /* 0x000fe4000f8e9609 */
[----:B------:R-:W-:Y:S01]  /*0e60*/  MOV R9, R18 ;  /* 0x0000001200097202 */ /* 0x000fe20000000f00 */
[----:B------:R-:W-:Y:S02]  /*0e70*/  IMAD.MOV.U32 R18, RZ, RZ, R8 ;  /* 0x000000ffff127224 */ /* 0x000fe400078e0008 */
[----:B------:R-:W-:-:S07]  /*0e80*/  HFMA2 R8, -RZ, RZ, 0, 0 ;  /* 0x00000000ff087431 */ /* 0x000fce00000001ff */
.L_x_50:
[----:B------:R-:W-:Y:S05]  /*0e90*/  BSYNC.RECONVERGENT B1 ;  /* 0x0000000000017941 */ /* 0x000fea0003800200 */
.L_x_49:
[----:B------:R-:W-:-:S04]  /*0ea0*/  VIADD R20, R14, 0x1 ;  /* 0x000000010e147836 */ /* 0x000fc80000000000 */
[----:B------:R-:W0:Y:S01]  /*0eb0*/  I2F.U32.RP R11, R20 ;  /* 0x00000014000b7306 */ /* 0x000e220000209000 */
[----:B------:R-:W-:Y:S01]  /*0ec0*/  IMAD.MOV R19, RZ, RZ, -R20 ;  /* 0x000000ffff137224 */ /* 0x000fe200078e0a14 */
[----:B------:R-:W-:-:S06]  /*0ed0*/  ISETP.NE.U32.AND P1, PT, R20, RZ, PT ;  /* 0x000000ff1400720c */ /* 0x000fcc0003f25070 */
[----:B0-----:R-:W0:Y:S02]  /*0ee0*/  MUFU.RCP R11, R11 ;  /* 0x0000000b000b7308 */ /* 0x001e240000001000 */
[----:B0-----:R-:W-:-:S06]  /*0ef0*/  IADD3 R4, PT, PT, R11, 0xffffffe, RZ ;  /* 0x0ffffffe0b047810 */ /* 0x001fcc0007ffe0ff */
[----:B------:R0:W1:Y:S02]  /*0f00*/  F2I.FTZ.U32.TRUNC.NTZ R5, R4 ;  /* 0x0000000400057305 */ /* 0x000064000021f000 */
[----:B0-----:R-:W-:Y:S01]  /*0f10*/  MOV R4, RZ ;  /* 0x000000ff00047202 */ /* 0x001fe20000000f00 */
[----:B-1----:R-:W-:-:S04]  /*0f20*/  IMAD R19, R19, R5, RZ ;  /* 0x0000000513137224 */ /* 0x002fc800078e02ff */
[----:B------:R-:W-:-:S06]  /*0f30*/  IMAD.HI.U32 R22, R5, R19, R4 ;  /* 0x0000001305167227 */ /* 0x000fcc00078e0004 */
[----:B------:R-:W-:-:S04]  /*0f40*/  IMAD.HI.U32 R22, R22, R9, RZ ;  /* 0x0000000916167227 */ /* 0x000fc800078e00ff */
[----:B------:R-:W-:-:S04]  /*0f50*/  IMAD.MOV R22, RZ, RZ, -R22 ;  /* 0x000000ffff167224 */ /* 0x000fc800078e0a16 */
[----:B------:R-:W-:-:S05]  /*0f60*/  IMAD R21, R20, R22, R9 ;  /* 0x0000001614157224 */ /* 0x000fca00078e0209 */
[----:B------:R-:W-:-:S13]  /*0f70*/  ISETP.GE.U32.AND P0, PT, R21, R20, PT ;  /* 0x000000141500720c */ /* 0x000fda0003f06070 */
[----:B------:R-:W-:-:S04]  /*0f80*/  @P0 IADD3 R21, PT, PT, -R20, R21, RZ ;  /* 0x0000001514150210 */ /* 0x000fc80007ffe1ff */
[----:B------:R-:W-:-:S13]  /*0f90*/  ISETP.GE.U32.AND P0, PT, R21, R20, PT ;  /* 0x000000141500720c */ /* 0x000fda0003f06070 */
[----:B------:R-:W-:Y:S01]  /*0fa0*/  @P0 IMAD.IADD R21, R21, 0x1, -R20 ;  /* 0x0000000115150824 */ /* 0x000fe200078e0a14 */
[----:B------:R-:W-:-:S04]  /*0fb0*/  @!P1 LOP3.LUT R21, RZ, R20, RZ, 0x33, !PT ;  /* 0x00000014ff159212 */ /* 0x000fc800078e33ff */
[----:B------:R-:W-:-:S13]  /*0fc0*/  ISETP.NE.AND P0, PT, R14, R21, PT ;  /* 0x000000150e00720c */ /* 0x000fda0003f05270 */
[----:B------:R-:W-:Y:S01]  /*0fd0*/  @P0 IADD3 R20, P1, PT, R21, R12, RZ ;  /* 0x0000000c15140210 */ /* 0x000fe20007f3e0ff */
[----:B------:R-:W2:Y:S03]  /*0fe0*/  @P0 LDG.E.U8 R9, desc[UR8][R2.64] ;  /* 0x0000000802090981 */ /* 0x000ea6000c1e1100 */
[----:B------:R-:W-:-:S05]  /*0ff0*/  @P0 IADD3.X R21, PT, PT, RZ, R13, RZ, P1, !PT ;  /* 0x0000000dff150210 */ /* 0x000fca0000ffe4ff */
[----:B------:R-:W3:Y:S01]  /*1000*/  @P0 LDG.E.U8 R19, desc[UR8][R20.64] ;  /* 0x0000000814130981 */ /* 0x000ee2000c1e1100 */
[----:B------:R-:W-:Y:S02]  /*1010*/  IADD3 R4, P1, PT, R2, -0x1, RZ ;  /* 0xffffffff02047810 */ /* 0x000fe40007f3e0ff */
[----:B------:R-:W-:Y:S02]  /*1020*/  MOV R11, R8 ;  /* 0x00000008000b7202 */ /* 0x000fe40000000f00 */
[----:B------:R-:W-:Y:S01]  /*1030*/  IADD3.X R5, PT, PT, R3, -0x1, RZ, P1, !PT ;  /* 0xffffffff03057810 */ /* 0x000fe20000ffe4ff */
[----:B---3--:R0:W-:Y:S04]  /*1040*/  @P0 STG.E.U8 desc[UR8][R2.64], R19 ;  /* 0x0000001302000986 */ /* 0x0081e8000c101108 */
[----:B--2---:R0:W-:Y:S01]  /*1050*/  @P0 STG.E.U8 desc[UR8][R20.64], R9 ;  /* 0x0000000914000986 */ /* 0x0041e2000c101108 */
[C---:B------:R-:W-:Y:S01]  /*1060*/  ISETP.GT.AND P0, PT, R14.reuse, 0x1, PT ;  /* 0x000000010e00780c */ /* 0x040fe20003f04270 */
[----:B------:R-:W-:-:S12]  /*1070*/  VIADD R14, R14, 0xffffffff ;  /* 0xffffffff0e0e7836 */ /* 0x000fd80000000000 */
[----:B0-----:R-:W-:Y:S05]  /*1080*/  @P0 BRA `(.L_x_54) ;  /* 0xfffffff800480947 */ /* 0x001fea000383ffff */
[----:B------:R-:W-:Y:S05]  /*1090*/  BSYNC.RECONVERGENT B0 ;  /* 0x0000000000007941 */ /* 0x000fea0003800200 */
.L_x_48:
[----:B------:R-:W-:Y:S05]  /*10a0*/  EXIT ;  /* 0x000000000000794d */ /* 0x000fea0003800000 */
.L_x_55:
        /* <DEDUP_REMOVED lines=13> */
.L_x_115:


//--------------------- .text._ZN44_GLOBAL__N__b9816450_11_Randperm_cu_4012db6537randperm_handle_duplicate_keys_kernelIiN2at6native44_GLOBAL__N__b9816450_11_Randperm_cu_4012db6510OpaqueTypeILi2EEEEEvPT_PT0_S6_iNS1_15PhiloxCudaStateE --------------------------
	.section	.text._ZN44_GLOBAL__N__b9816450_11_Randperm_cu_4012db6537randperm_handle_duplicate_keys_kernelIiN2at6native44_GLOBAL__N__b9816450_11_Randperm_cu_4012db6510OpaqueTypeILi2EEEEEvPT_PT0_S6_iNS1_15PhiloxCudaStateE,"ax",@progbits
	.align	128
.text._ZN44_GLOBAL__N__b9816450_11_Randperm_cu_4012db6537randperm_handle_duplicate_keys_kernelIiN2at6native44_GLOBAL__N__b9816450_11_Randperm_cu_4012db6510OpaqueTypeILi2EEEEEvPT_PT0_S6_iNS1_15PhiloxCudaStateE:
        .type           _ZN44_GLOBAL__N__b9816450_11_Randperm_cu_4012db6537randperm_handle_duplicate_keys_kernelIiN2at6native44_GLOBAL__N__b9816450_11_Randperm_cu_4012db6510OpaqueTypeILi2EEEEEvPT_PT0_S6_iNS1_15PhiloxCudaStateE,@function
        .size           _ZN44_GLOBAL__N__b9816450_11_Randperm_cu_4012db6537randperm_handle_duplicate_keys_kernelIiN2at6native44_GLOBAL__N__b9816450_11_Randperm_cu_4012db6510OpaqueTypeILi2EEEEEvPT_PT0_S6_iNS1_15PhiloxCudaStateE,(.L_x_116 - _ZN44_GLOBAL__N__b9816450_11_Randperm_cu_4012db6537randperm_handle_duplicate_keys_kernelIiN2at6native44_GLOBAL__N__b9816450_11_Randperm_cu_4012db6510OpaqueTypeILi2EEEEEvPT_PT0_S6_iNS1_15PhiloxCudaStateE)
        .other          _ZN44_GLOBAL__N__b9816450_11_Randperm_cu_4012db6537randperm_handle_duplicate_keys_kernelIiN2at6native44_GLOBAL__N__b9816450_11_Randperm_cu_4012db6510OpaqueTypeILi2EEEEEvPT_PT0_S6_iNS1_15PhiloxCudaStateE,@"STO_CUDA_ENTRY STV_DEFAULT"
_ZN44_GLOBAL__N__b9816450_11_Randperm_cu_4012db6537randperm_handle_duplicate_keys_kernelIiN2at6native44_GLOBAL__N__b9816450_11_Randperm_cu_4012db6510OpaqueTypeILi2EEEEEvPT_PT0_S6_iNS1_15PhiloxCudaStateE:
        /* <DEDUP_REMOVED lines=15> */
[----:B------:R-:W2:Y:S01]  /*00f0*/  LDCU UR4, c[0x0][0x390] ;  /* 0x00007200ff0477ac */ /* 0x000ea20008000800 */
[----:B0-----:R-:W-:-:S05]  /*0100*/  IMAD.WIDE R4, R6, 0x4, R4 ;  /* 0x0000000406047825 */ /* 0x001fca00078e0204 */
[----:B-1----:R-:W2:Y:S04]  /*0110*/  LDG.E R15, desc[UR8][R4.64] ;  /* 0x00000008040f7981 */ /* 0x002ea8000c1e1900 */
[----:B------:R-:W2:Y:S02]  /*0120*/  LDG.E R0, desc[UR8][R4.64+0x4] ;  /* 0x0000040804007981 */ /* 0x000ea4000c1e1900 */
[----:B--2---:R-:W-:-:S13]  /*0130*/  LOP3.LUT P0, RZ, R0, UR4, R15, 0x48, !PT ;  /* 0x0000000400ff7c12 */ /* 0x004fda000f80480f */
[----:B------:R-:W-:Y:S05]  /*0140*/  @P0 EXIT ;  /* 0x000000000000094d */ /* 0x000fea0003800000 */
[----:B------:R-:W-:Y:S01]  /*0150*/  ISETP.NE.AND P0, PT, R6, RZ, PT ;  /* 0x000000ff0600720c */ /* 0x000fe20003f05270 */
[----:B------:R-:W-:-:S12]  /*0160*/  BSSY.RECONVERGENT B0, `(.L_x_56) ;  /* 0x0000005000007945 */ /* 0x000fd80003800200 */
[----:B------:R-:W-:Y:S05]  /*0170*/  @!P0 BRA `(.L_x_57) ;  /* 0x00000000000c8947 */ /* 0x000fea0003800000 */
[----:B------:R-:W2:Y:S02]  /*0180*/  LDG.E R0, desc[UR8][R4.64+-0x4] ;  /* 0xfffffc0804007981 */ /* 0x000ea4000c1e1900 */
[----:B--2---:R-:W-:-:S13]  /*0190*/  LOP3.LUT P0, RZ, R0, UR4, R15, 0x48, !PT ;  /* 0x0000000400ff7c12 */ /* 0x004fda000f80480f */
[----:B------:R-:W-:Y:S05]  /*01a0*/  @!P0 EXIT ;  /* 0x000000000000894d */ /* 0x000fea0003800000 */
.L_x_57:
[----:B------:R-:W-:Y:S05]  /*01b0*/  BSYNC.RECONVERGENT B0 ;  /* 0x0000000000007941 */ /* 0x000fea0003800200 */
.L_x_56:
[----:B------:R-:W0:Y:S01]  /*01c0*/  LDC.64 R8, c[0x0][0x388] ;  /* 0x0000e200ff087b82 */ /* 0x000e220000000a00 */
[----:B------:R-:W1:Y:S01]  /*01d0*/  LDCU UR4, c[0x0][0x3ac] ;  /* 0x00007580ff0477ac */ /* 0x000e620008000800 */
[----:B------:R-:W-:Y:S01]  /*01e0*/  BSSY.RECONVERGENT B0, `(.L_x_58) ;  /* 0x0000015000007945 */ /* 0x000fe20003800200 */
[----:B------:R-:W-:Y:S01]  /*01f0*/  IMAD.MOV.U32 R7, RZ, RZ, RZ ;  /* 0x000000ffff077224 */ /* 0x000fe200078e00ff */
[----:B------:R-:W2:Y:S01]  /*0200*/  LDCU UR5, c[0x0][0x394] ;  /* 0x00007280ff0577ac */ /* 0x000ea20008000800 */
[----:B------:R-:W3:Y:S01]  /*0210*/  LDCU UR10, c[0x0][0x390] ;  /* 0x00007200ff0a77ac */ /* 0x000ee20008000800 */
[----:B-1----:R-:W-:Y:S01]  /*0220*/  UPRMT UR4, UR4, 0x7770, URZ ;  /* 0x0000777004047896 */ /* 0x002fe200080000ff */
[----:B0-----:R-:W-:-:S05]  /*0230*/  IMAD.WIDE R8, R6, 0x2, R8 ;  /* 0x0000000206087825 */ /* 0x001fca00078e0208 */
[----:B--23--:R-:W-:-:S07]  /*0240*/  MOV R14, R9 ;  /* 0x00000009000e7202 */ /* 0x00cfce0000000f00 */
.L_x_60:
[----:B------:R-:W-:Y:S01]  /*0250*/  IADD3 R13, PT, PT, R7, 0x1, RZ ;  /* 0x00000001070d7810 */ /* 0x000fe20007ffe0ff */
[----:B------:R-:W-:Y:S01]  /*0260*/  IMAD.MOV.U32 R12, RZ, RZ, R14 ;  /* 0x000000ffff0c7224 */ /* 0x000fe200078e000e */
[----:B------:R-:W-:-:S03]  /*0270*/  MOV R9, R8 ;  /* 0x0000000800097202 */ /* 0x000fc60000000f00 */
[----:B------:R-:W-:-:S05]  /*0280*/  IMAD.IADD R0, R6, 0x1, R13 ;  /* 0x0000000106007824 */ /* 0x000fca00078e020d */
[----:B------:R-:W-:Y:S02]  /*0290*/  ISETP.GE.AND P0, PT, R0, UR5, PT ;  /* 0x0000000500007c0c */ /* 0x000fe4000bf06270 */
[----:B------:R-:W-:-:S11]  /*02a0*/  MOV R0, R7 ;  /* 0x0000000700007202 */ /* 0x000fd60000000f00 */
[----:B------:R-:W-:Y:S05]  /*02b0*/  @P0 BRA `(.L_x_59) ;  /* 0x00000000001c0947 */ /* 0x000fea0003800000 */
[----:B------:R-:W-:-:S06]  /*02c0*/  IMAD.WIDE.U32 R10, R0, 0x4, R4 ;  /* 0x00000004000a7825 */ /* 0x000fcc00078e0004 */
[----:B------:R-:W2:Y:S01]  /*02d0*/  LDG.E R10, desc[UR8][R10.64+0x4] ;  /* 0x000004080a0a7981 */ /* 0x000ea2000c1e1900 */
[----:B------:R-:W-:Y:S01]  /*02e0*/  IADD3 R8, P1, PT, R9, 0x2, RZ ;  /* 0x0000000209087810 */ /* 0x000fe20007f3e0ff */
[----:B------:R-:W-:-:S03]  /*02f0*/  IMAD.MOV.U32 R7, RZ, RZ, R13 ;  /* 0x000000ffff077224 */ /* 0x000fc600078e000d */
[----:B------:R-:W-:Y:S02]  /*0300*/  IADD3.X R14, PT, PT, RZ, R12, RZ, P1, !PT ;  /* 0x0000000cff0e7210 */ /* 0x000fe40000ffe4ff */
[----:B--2---:R-:W-:-:S13]  /*0310*/  LOP3.LUT P0, RZ, R15, UR10, R10, 0x48, !PT ;  /* 0x0000000a0fff7c12 */ /* 0x004fda000f80480a */
[----:B------:R-:W-:Y:S05]  /*0320*/  @!P0 BRA `(.L_x_60) ;  /* 0xfffffffc00c88947 */ /* 0x000fea000383ffff */
.L_x_59:
[----:B------:R-:W-:Y:S05]  /*0330*/  BSYNC.RECONVERGENT B0 ;  /* 0x0000000000007941 */ /* 0x000fea0003800200 */
.L_x_58:
[----:B------:R-:W-:Y:S01]  /*0340*/  UISETP.NE.AND UP0, UPT, UR4, URZ, UPT ;  /* 0x000000ff0400728c */ /* 0x000fe2000bf05270 */
[----:B------:R-:W-:-:S08]  /*0350*/  ISETP.NE.AND P0, PT, R0, RZ, PT ;  /* 0x000000ff0000720c */ /* 0x000fd00003f05270 */
[----:B------:R-:W-:Y:S05]  /*0360*/  BRA.U !UP0, `(.L_x_61) ;  /* 0x0000000108247547 */ /* 0x000fea000b800000 */
[----:B------:R-:W-:Y:S01]  /*0370*/  IMAD.U32 R4, RZ, RZ, UR6 ;  /* 0x00000006ff047e24 */ /* 0x000fe2000f8e00ff */
[----:B------:R-:W-:Y:S01]  /*0380*/  MOV R5, UR7 ;  /* 0x0000000700057c02 */ /* 0x000fe20008000f00 */
[----:B------:R-:W2:Y:S01]  /*0390*/  LDG.E.64 R2, desc[UR8][R2.64] ;  /* 0x0000000802027981 */ /* 0x000ea2000c1e1b00 */
[----:B------:R-:W2:Y:S04]  /*03a0*/  LDC R7, c[0x0][0x3a8] ;  /* 0x0000ea00ff077b82 */ /* 0x000ea80000000800 */
[----:B------:R-:W3:Y:S01]  /*03b0*/  LDG.E.64 R4, desc[UR8][R4.64] ;  /* 0x0000000804047981 */ /* 0x000ee2000c1e1b00 */
[----:B--2---:R-:W-:Y:S02]  /*03c0*/  IADD3 R2, P1, PT, R2, R7, RZ ;  /* 0x0000000702027210 */ /* 0x004fe40007f3e0ff */
[----:B---3--:R-:W-:-:S02]  /*03d0*/  R2UR UR6, R4 ;  /* 0x00000000040672ca */ /* 0x008fc400000e0000 */
[----:B------:R-:W-:Y:S01]  /*03e0*/  R2UR UR7, R5 ;  /* 0x00000000050772ca */ /* 0x000fe200000e0000 */
[----:B------:R-:W-:-:S14]  /*03f0*/  IMAD.X R3, RZ, RZ, R3, P1 ;  /* 0x000000ffff037224 */ /* 0x000fdc00008e0603 */
.L_x_61:
        /* <DEDUP_REMOVED lines=85> */
.L_x_68:
        /* <DEDUP_REMOVED lines=15> */
.L_x_65:
        /* <DEDUP_REMOVED lines=13> */
.L_x_67:
[----:B------:R-:W-:Y:S05]  /*0b10*/  BSYNC.RECONVERGENT B2 ;  /* 0x0000000000027941 */ /* 0x000fea0003800200 */
.L_x_66:
[----:B------:R-:W-:Y:S01]  /*0b20*/  IMAD.WIDE.U32 R20, R6, -0x326172a9, RZ ;  /* 0xcd9e8d5706147825 */ /* 0x000fe200078e00ff */
[----:B------:R-:W-:Y:S01]  /*0b30*/  LOP3.LUT R12, R8, UR7, R17, 0x96, !PT ;  /* 0x00000007080c7c12 */ /* 0x000fe2000f8e9611 */
[----:B------:R-:W-:Y:S01]  /*0b40*/  UIADD3 UR4, UPT, UPT, UR6, -0x255992d5, URZ ;  /* 0xdaa66d2b06047890 */ /* 0x000fe2000fffe0ff */
[----:B------:R-:W-:Y:S01]  /*0b50*/  MOV R19, R10 ;  /* 0x0000000a00137202 */ /* 0x000fe20000000f00 */
        /* <DEDUP_REMOVED lines=39> */
[----:B------:R-:W-:Y:S02]  /*0dd0*/  HFMA2 R17, -RZ, RZ, 0, 0 ;  /* 0x00000000ff117431 */ /* 0x000fe400000001ff */
[----:B------:R-:W-:Y:S01]  /*0de0*/  IMAD.WIDE.U32 R14, R14, -0x2daee0ad, RZ ;  /* 0xd2511f530e0e7825 */ /* 0x000fe200078e00ff */
[----:B------:R-:W-:-:S03]  /*0df0*/  LOP3.LUT R11, R16, UR4, R21, 0x96, !PT ;  /* 0x00000004100b7c12 */ /* 0x000fc6000f8e9615 */
[----:B------:R-:W-:Y:S01]  /*0e00*/  IMAD.MOV.U32 R16, RZ, RZ, R20 ;  /* 0x000000ffff107224 */ /* 0x000fe200078e0014 */
[----:B------:R-:W-:Y:S01]  /*0e10*/  LOP3.LUT R13, R12, UR20, R15, 0x96, !PT ;  /* 0x000000140c0d7c12 */ /* 0x000fe2000f8e960f */
[----:B------:R-:W-:-:S07]  /*0e20*/  IMAD.MOV.U32 R10, RZ, RZ, R14 ;  /* 0x000000ffff0a7224 */ /* 0x000fce00078e000e */
.L_x_64:
[----:B------:R-:W-:Y:S05]  /*0e30*/  BSYNC.RECONVERGENT B1 ;  /* 0x0000000000017941 */ /* 0x000fea0003800200 */
.L_x_63:
        /* <DEDUP_REMOVED lines=19> */
[----:B------:R-:W-:Y:S01]  /*0f70*/  @P0 IMAD.WIDE.U32 R14, R15, 0x2, R2 ;  /* 0x000000020f0e0825 */ /* 0x000fe200078e0002 */
[----:B------:R-:W2:Y:S04]  /*0f80*/  @P0 LDG.E.U16 R9, desc[UR8][R4.64] ;  /* 0x0000000804090981 */ /* 0x000ea8000c1e1500 */
[----:B------:R-:W3:Y:S01]  /*0f90*/  @P0 LDG.E.U16 R12, desc[UR8][R14.64] ;  /* 0x000000080e0c0981 */ /* 0x000ee2000c1e1500 */
[----:B------:R-:W-:Y:S01]  /*0fa0*/  IMAD.MOV.U32 R21, RZ, RZ, R17 ;  /* 0x000000ffff157224 */ /* 0x000fe200078e0011 */
[----:B--2---:R-:W-:Y:S02]  /*0fb0*/  @P0 PRMT R23, R9, 0x7710, RZ ;  /* 0x0000771009170816 */ /* 0x004fe400000000ff */
[----:B---3--:R-:W-:-:S05]  /*0fc0*/  @P0 PRMT R19, R12, 0x7710, RZ ;  /* 0x000077100c130816 */ /* 0x008fca00000000ff */
[----:B------:R0:W-:Y:S04]  /*0fd0*/  @P0 STG.E.U16 desc[UR8][R4.64], R19 ;  /* 0x0000001304000986 */ /* 0x0001e8000c101508 */
[----:B------:R0:W-:Y:S01]  /*0fe0*/  @P0 STG.E.U16 desc[UR8][R14.64], R23 ;  /* 0x000000170e000986 */ /* 0x0001e2000c101508 */
[----:B------:R-:W-:Y:S02]  /*0ff0*/  ISETP.GT.AND P0, PT, R0, 0x1, PT ;  /* 0x000000010000780c */ /* 0x000fe40003f04270 */
[----:B------:R-:W-:Y:S02]  /*1000*/  IADD3 R9, P1, PT, R4, -0x2, RZ ;  /* 0xfffffffe04097810 */ /* 0x000fe40007f3e0ff */
[----:B------:R-:W-:Y:S02]  /*1010*/  IADD3 R0, PT, PT, R0, -0x1, RZ ;  /* 0xffffffff00007810 */ /* 0x000fe40007ffe0ff */
[----:B------:R-:W-:-:S07]  /*1020*/  IADD3.X R12, PT, PT, R5, -0x1, RZ, P1, !PT ;  /* 0xffffffff050c7810 */ /* 0x000fce0000ffe4ff */
[----:B0-----:R-:W-:Y:S05]  /*1030*/  @P0 BRA `(.L_x_68) ;  /* 0xfffffff800440947 */ /* 0x001fea000383ffff */
[----:B------:R-:W-:Y:S05]  /*1040*/  BSYNC.RECONVERGENT B0 ;  /* 0x0000000000007941 */ /* 0x000fea0003800200 */
.L_x_62:
[----:B------:R-:W-:Y:S05]  /*1050*/  EXIT ;  /* 0x000000000000794d */ /* 0x000fea0003800000 */
.L_x_69:
        /* <DEDUP_REMOVED lines=10> */
.L_x_116:


//--------------------- .text._ZN44_GLOBAL__N__b9816450_11_Randperm_cu_4012db6537randperm_handle_duplicate_keys_kernelIiN2at6native44_GLOBAL__N__b9816450_11_Randperm_cu_4012db6510OpaqueTypeILi8EEEEEvPT_PT0_S6_iNS1_15PhiloxCudaStateE --------------------------
	.section	.text._ZN44_GLOBAL__N__b9816450_11_Randperm_cu_4012db6537randperm_handle_duplicate_keys_kernelIiN2at6native44_GLOBAL__N__b9816450_11_Randperm_cu_4012db6510OpaqueTypeILi8EEEEEvPT_PT0_S6_iNS1_15PhiloxCudaStateE,"ax",@progbits
	.align	128
.text._ZN44_GLOBAL__N__b9816450_11_Randperm_cu_4012db6537randperm_handle_duplicate_keys_kernelIiN2at6native44_GLOBAL__N__b9816450_11_Randperm_cu_4012db6510OpaqueTypeILi8EEEEEvPT_PT0_S6_iNS1_15PhiloxCudaStateE:
        .type           _ZN44_GLOBAL__N__b9816450_11_Randperm_cu_4012db6537randperm_handle_duplicate_keys_kernelIiN2at6native44_GLOBAL__N__b9816450_11_Randperm_cu_4012db6510OpaqueTypeILi8EEEEEvPT_PT0_S6_iNS1_15PhiloxCudaStateE,@function
        .size           _ZN44_GLOBAL__N__b9816450_11_Randperm_cu_4012db6537randperm_handle_duplicate_keys_kernelIiN2at6native44_GLOBAL__N__b9816450_11_Randperm_cu_4012db6510OpaqueTypeILi8EEEEEvPT_PT0_S6_iNS1_15PhiloxCudaStateE,(.L_x_117 - _ZN44_GLOBAL__N__b9816450_11_Randperm_cu_4012db6537randperm_handle_duplicate_keys_kernelIiN2at6native44_GLOBAL__N__b9816450_11_Randperm_cu_4012db6510OpaqueTypeILi8EEEEEvPT_PT0_S6_iNS1_15PhiloxCudaStateE)
        .other          _ZN44_GLOBAL__N__b9816450_11_Randperm_cu_4012db6537randperm_handle_duplicate_keys_kernelIiN2at6native44_GLOBAL__N__b9816450_11_Randperm_cu_4012db6510OpaqueTypeILi8EEEEEvPT_PT0_S6_iNS1_15PhiloxCudaStateE,@"STO_CUDA_ENTRY STV_DEFAULT"
_ZN44_GLOBAL__N__b9816450_11_Randperm_cu_4012db6537randperm_handle_duplicate_keys_kernelIiN2at6native44_GLOBAL__N__b9816450_11_Randperm_cu_4012db6510OpaqueTypeILi8EEEEEvPT_PT0_S6_iNS1_15PhiloxCudaStateE:
[----:B------:R-:W-:Y:S01]  /*0000*/  LDC R1, c[0x0][0x37c] ;  /* 0x0000df00ff017b82 */ /* 0x000fe20000000800 */
[----:B------:R-:W0:Y:S01]  /*0010*/  S2R R0, SR_TID.X ;  /* 0x0000000000007919 */ /* 0x000e220000002100 */
[----:B------:R-:W1:Y:S01]  /*0020*/  LDCU UR4, c[0x0][0x394] ;  /* 0x00007280ff0477ac */ /* 0x000e620008000800 */
[----:B------:R-:W0:Y:S01]  /*0030*/  S2R R3, SR_CTAID.X ;  /* 0x0000000000037919 */ /* 0x000e220000002500 */
[----:B------:R-:W0:Y:S01]  /*0040*/  LDCU UR5, c[0x0][0x360] ;  /* 0x00006c00ff0577ac */ /* 0x000e220008000800 */
[----:B------:R-:W2:Y:S01]  /*0050*/  LDCU.64 UR6, c[0x0][0x3a0] ;  /* 0x00007400ff0677ac */ /* 0x000ea20008000a00 */
[----:B-1----:R-:W-:Y:S01]  /*0060*/  UIADD3 UR4, UPT, UPT, UR4, -0x1, URZ ;  /* 0xffffffff04047890 */ /* 0x002fe2000fffe0ff */
[----:B--2---:R-:W-:Y:S01]  /*0070*/  MOV R2, UR6 ;  /* 0x0000000600027c02 */ /* 0x004fe20008000f00 */
[----:B0-----:R-:W-:Y:S01]  /*0080*/  IMAD R0, R3, UR5, R0 ;  /* 0x0000000503007c24 */ /* 0x001fe2000f8e0200 */
[----:B------:R-:W-:Y:S01]  /*0090*/  MOV R3, UR7 ;  /* 0x0000000700037c02 */ /* 0x000fe20008000f00 */
[----:B------:R-:W0:Y:S03]  /*00a0*/  LDCU.64 UR6, c[0x0][0x398] ;  /* 0x00007300ff0677ac */ /* 0x000e260008000a00 */
        /* <DEDUP_REMOVED lines=16> */
.L_x_71:
[----:B------:R-:W-:Y:S05]  /*01b0*/  BSYNC.RECONVERGENT B0 ;  /* 0x0000000000007941 */ /* 0x000fea0003800200 */
.L_x_70:
[----:B------:R-:W0:Y:S01]  /*01c0*/  LDC.64 R6, c[0x0][0x388] ;  /* 0x0000e200ff067b82 */ /* 0x000e220000000a00 */
[----:B------:R-:W1:Y:S01]  /*01d0*/  LDCU UR4, c[0x0][0x3ac] ;  /* 0x00007580ff0477ac */ /* 0x000e620008000800 */
[----:B------:R-:W-:Y:S01]  /*01e0*/  BSSY.RECONVERGENT B0, `(.L_x_72) ;  /* 0x0000016000007945 */ /* 0x000fe20003800200 */
[----:B------:R-:W2:Y:S01]  /*01f0*/  LDCU UR5, c[0x0][0x394] ;  /* 0x00007280ff0577ac */ /* 0x000ea20008000800 */
[----:B------:R-:W3:Y:S01]  /*0200*/  LDCU UR10, c[0x0][0x390] ;  /* 0x00007200ff0a77ac */ /* 0x000ee20008000800 */
[----:B-1----:R-:W-:Y:S01]  /*0210*/  UPRMT UR4, UR4, 0x7770, URZ ;  /* 0x0000777004047896 */ /* 0x002fe200080000ff */
[----:B0-----:R-:W-:-:S04]  /*0220*/  IMAD.WIDE R6, R0, 0x8, R6 ;  /* 0x0000000800067825 */ /* 0x001fc800078e0206 */
[----:B------:R-:W-:Y:S01]  /*0230*/  IMAD.MOV.U32 R10, RZ, RZ, R6 ;  /* 0x000000ffff0a7224 */ /* 0x000fe200078e0006 */
[----:B------:R-:W-:Y:S01]  /*0240*/  MOV R12, R7 ;  /* 0x00000007000c7202 */ /* 0x000fe20000000f00 */
[----:B--23--:R-:W-:-:S07]  /*0250*/  IMAD.MOV.U32 R7, RZ, RZ, RZ ;  /* 0x000000ffff077224 */ /* 0x00cfce00078e00ff */
.L_x_74:
        /* <DEDUP_REMOVED lines=14> */
.L_x_73:
[----:B------:R-:W-:Y:S05]  /*0340*/  BSYNC.RECONVERGENT B0 ;  /* 0x0000000000007941 */ /* 0x000fea0003800200 */
.L_x_72:
        /* <DEDUP_REMOVED lines=12> */
.L_x_75:
        /* <DEDUP_REMOVED lines=81> */
[----:B------:R-:W-:Y:S01]  /*0920*/  IMAD.HI.U32 R9, R13, -0x326172a9, RZ ;  /* 0xcd9e8d570d097827 */ /* 0x000fe200078e00ff */
[----:B------:R-:W-:-:S03]  /*0930*/  MOV R10, R14 ;  /* 0x0000000e000a7202 */ /* 0x000fc60000000f00 */
[----:B0-----:R-:W-:Y:S01]  /*0940*/  IMAD.WIDE R2, R0, 0x8, R4 ;  /* 0x0000000800027825 */ /* 0x001fe200078e0204 */
[----:B------:R-:W-:-:S03]  /*0950*/  LOP3.LUT R9, R16, UR4, R9, 0x96, !PT ;  /* 0x0000000410097c12 */ /* 0x000fc6000f8e9609 */
[----:B------:R-:W-:-:S07]  /*0960*/  IMAD R22, R13, -0x326172a9, RZ ;  /* 0xcd9e8d570d167824 */ /* 0x000fce00078e02ff */
.L_x_82:
        /* <DEDUP_REMOVED lines=15> */
.L_x_79:
        /* <DEDUP_REMOVED lines=13> */
.L_x_81:
[----:B------:R-:W-:Y:S05]  /*0b30*/  BSYNC.RECONVERGENT B2 ;  /* 0x0000000000027941 */ /* 0x000fea0003800200 */
.L_x_80:
        /* <DEDUP_REMOVED lines=39> */
[----:B------:R-:W-:Y:S01]  /*0db0*/  HFMA2 R13, -RZ, RZ, 0, 0 ;  /* 0x00000000ff0d7431 */ /* 0x000fe200000001ff */
[----:B------:R-:W-:Y:S01]  /*0dc0*/  LOP3.LUT R14, R14, UR4, R17, 0x96, !PT ;  /* 0x000000040e0e7c12 */ /* 0x000fe2000f8e9611 */
[----:B------:R-:W-:Y:S01]  /*0dd0*/  UIADD3 UR4, UPT, UPT, UR6, -0x700cb87f, URZ ;  /* 0x8ff3478106047890 */ /* 0x000fe2000fffe0ff */
[----:B------:R-:W-:-:S04]  /*0de0*/  IMAD.WIDE.U32 R22, R22, -0x326172a9, RZ ;  /* 0xcd9e8d5716167825 */ /* 0x000fc800078e00ff */
[----:B------:R-:W-:Y:S01]  /*0df0*/  IMAD.WIDE.U32 R14, R14, -0x2daee0ad, RZ ;  /* 0xd2511f530e0e7825 */ /* 0x000fe200078e00ff */
[----:B------:R-:W-:Y:S02]  /*0e00*/  LOP3.LUT R9, R16, UR4, R23, 0x96, !PT ;  /* 0x0000000410097c12 */ /* 0x000fe4000f8e9617 */
[----:B------:R-:W-:Y:S01]  /*0e10*/  MOV R16, R10 ;  /* 0x0000000a00107202 */ /* 0x000fe20000000f00 */
[----:B------:R-:W-:Y:S01]  /*0e20*/  IMAD.MOV.U32 R10, RZ, RZ, R14 ;  /* 0x000000ffff0a7224 */ /* 0x000fe200078e000e */
[----:B------:R-:W-:-:S07]  /*0e30*/  LOP3.LUT R12, R12, UR20, R15, 0x96, !PT ;  /* 0x000000140c0c7c12 */ /* 0x000fce000f8e960f */
.L_x_78:
[----:B------:R-:W-:Y:S05]  /*0e40*/  BSYNC.RECONVERGENT B1 ;  /* 0x0000000000017941 */ /* 0x000fea0003800200 */
.L_x_77:
        /* <DEDUP_REMOVED lines=20> */
[----:B------:R-:W2:Y:S04]  /*0f90*/  @P0 LDG.E.64 R18, desc[UR8][R4.64] ;  /* 0x0000000804120981 */ /* 0x000ea8000c1e1b00 */
[----:B------:R-:W3:Y:S01]  /*0fa0*/  @P0 LDG.E.64 R16, desc[UR8][R14.64] ;  /* 0x000000080e100981 */ /* 0x000ee2000c1e1b00 */
[----:B------:R-:W-:Y:S01]  /*0fb0*/  IADD3 R11, P1, PT, R4, -0x8, RZ ;  /* 0xfffffff8040b7810 */ /* 0x000fe20007f3e0ff */
[----:B------:R-:W-:-:S03]  /*0fc0*/  IMAD.MOV.U32 R23, RZ, RZ, R13 ;  /* 0x000000ffff177224 */ /* 0x000fc600078e000d */
[----:B------:R-:W-:Y:S01]  /*0fd0*/  IADD3.X R20, PT, PT, R5, -0x1, RZ, P1, !PT ;  /* 0xffffffff05147810 */ /* 0x000fe20000ffe4ff */
[----:B---3--:R0:W-:Y:S04]  /*0fe0*/  @P0 STG.E.64 desc[UR8][R4.64], R16 ;  /* 0x0000001004000986 */ /* 0x0081e8000c101b08 */
[----:B--2---:R0:W-:Y:S01]  /*0ff0*/  @P0 STG.E.64 desc[UR8][R14.64], R18 ;  /* 0x000000120e000986 */ /* 0x0041e2000c101b08 */
[C---:B------:R-:W-:Y:S02]  /*1000*/  ISETP.GT.AND P0, PT, R6.reuse, 0x1, PT ;  /* 0x000000010600780c */ /* 0x040fe40003f04270 */
[----:B------:R-:W-:-:S11]  /*1010*/  IADD3 R6, PT, PT, R6, -0x1, RZ ;  /* 0xffffffff06067810 */ /* 0x000fd60007ffe0ff */
[----:B0-----:R-:W-:Y:S05]  /*1020*/  @P0 BRA `(.L_x_82) ;  /* 0xfffffff800500947 */ /* 0x001fea000383ffff */
[----:B------:R-:W-:Y:S05]  /*1030*/  BSYNC.RECONVERGENT B0 ;  /* 0x0000000000007941 */ /* 0x000fea0003800200 */
.L_x_76:
[----:B------:R-:W-:Y:S05]  /*1040*/  EXIT ;  /* 0x000000000000794d */ /* 0x000fea0003800000 */
.L_x_83:
        /* <DEDUP_REMOVED lines=11> */
.L_x_117:


//--------------------- .text._ZN44_GLOBAL__N__b9816450_11_Randperm_cu_4012db6537randperm_handle_duplicate_keys_kernelIiN2at6native44_GLOBAL__N__b9816450_11_Randperm_cu_4012db6510OpaqueTypeILi4EEEEEvPT_PT0_S6_iNS1_15PhiloxCudaStateE --------------------------
	.section	.text._ZN44_GLOBAL__N__b9816450_11_Randperm_cu_4012db6537randperm_handle_duplicate_keys_kernelIiN2at6native44_GLOBAL__N__b9816450_11_Randperm_cu_4012db6510OpaqueTypeILi4EEEEEvPT_PT0_S6_iNS1_15PhiloxCudaStateE,"ax",@progbits
	.align	128
.text._ZN44_GLOBAL__N__b9816450_11_Randperm_cu_4012db6537randperm_handle_duplicate_keys_kernelIiN2at6native44_GLOBAL__N__b9816450_11_Randperm_cu_4012db6510OpaqueTypeILi4EEEEEvPT_PT0_S6_iNS1_15PhiloxCudaStateE:
        .type           _ZN44_GLOBAL__N__b9816450_11_Randperm_cu_4012db6537randperm_handle_duplicate_keys_kernelIiN2at6native44_GLOBAL__N__b9816450_11_Randperm_cu_4012db6510OpaqueTypeILi4EEEEEvPT_PT0_S6_iNS1_15PhiloxCudaStateE,@function
        .size           _ZN44_GLOBAL__N__b9816450_11_Randperm_cu_4012db6537randperm_handle_duplicate_keys_kernelIiN2at6native44_GLOBAL__N__b9816450_11_Randperm_cu_4012db6510OpaqueTypeILi4EEEEEvPT_PT0_S6_iNS1_15PhiloxCudaStateE,(.L_x_118 - _ZN44_GLOBAL__N__b9816450_11_Randperm_cu_4012db6537randperm_handle_duplicate_keys_kernelIiN2at6native44_GLOBAL__N__b9816450_11_Randperm_cu_4012db6510OpaqueTypeILi4EEEEEvPT_PT0_S6_iNS1_15PhiloxCudaStateE)
        .other          _ZN44_GLOBAL__N__b9816450_11_Randperm_cu_4012db6537randperm_handle_duplicate_keys_kernelIiN2at6native44_GLOBAL__N__b9816450_11_Randperm_cu_4012db6510OpaqueTypeILi4EEEEEvPT_PT0_S6_iNS1_15PhiloxCudaStateE,@"STO_CUDA_ENTRY STV_DEFAULT"
_ZN44_GLOBAL__N__b9816450_11_Randperm_cu_4012db6537randperm_handle_duplicate_keys_kernelIiN2at6native44_GLOBAL__N__b9816450_11_Randperm_cu_4012db6510OpaqueTypeILi4EEEEEvPT_PT0_S6_iNS1_15PhiloxCudaStateE:
        /* <DEDUP_REMOVED lines=27> */
.L_x_85:
[----:B------:R-:W-:Y:S05]  /*01b0*/  BSYNC.RECONVERGENT B0 ;  /* 0x0000000000007941 */ /* 0x000fea0003800200 */
.L_x_84:
        /* <DEDUP_REMOVED lines=9> */
.L_x_88:
        /* <DEDUP_REMOVED lines=14> */
.L_x_87:
[----:B------:R-:W-:Y:S05]  /*0330*/  BSYNC.RECONVERGENT B0 ;  /* 0x0000000000007941 */ /* 0x000fea0003800200 */
.L_x_86:
        /* <DEDUP_REMOVED lines=12> */
.L_x_89:
        /* <DEDUP_REMOVED lines=85> */
.L_x_96:
        /* <DEDUP_REMOVED lines=15> */
.L_x_93:
        /* <DEDUP_REMOVED lines=13> */
.L_x_95:
[----:B------:R-:W-:Y:S05]  /*0b10*/  BSYNC.RECONVERGENT B2 ;  /* 0x0000000000027941 */ /* 0x000fea0003800200 */
.L_x_94:
        /* <DEDUP_REMOVED lines=49> */
.L_x_92:
[----:B------:R-:W-:Y:S05]  /*0e30*/  BSYNC.RECONVERGENT B1 ;  /* 0x0000000000017941 */ /* 0x000fea0003800200 */
.L_x_91:
        /* <DEDUP_REMOVED lines=27> */
[----:B------:R-:W-:-:S02]  /*0ff0*/  ISETP.GT.AND P0, PT, R0, 0x1, PT ;  /* 0x000000010000780c */ /* 0x000fc40003f04270 */
[----:B------:R-:W-:-:S11]  /*1000*/  IADD3 R0, PT, PT, R0, -0x1, RZ ;  /* 0xffffffff00007810 */ /* 0x000fd60007ffe0ff */
[----:B0-----:R-:W-:Y:S05]  /*1010*/  @P0 BRA `(.L_x_96) ;  /* 0xfffffff8004c0947 */ /* 0x001fea000383ffff */
[----:B------:R-:W-:Y:S05]  /*1020*/  BSYNC.RECONVERGENT B0 ;  /* 0x0000000000007941 */ /* 0x000fea0003800200 */
.L_x_90:
[----:B------:R-:W-:Y:S05]  /*1030*/  EXIT ;  /* 0x000000000000794d */ /* 0x000fea0003800000 */
.L_x_97:
        /* <DEDUP_REMOVED lines=12> */
.L_x_118:


//--------------------- .text._ZN44_GLOBAL__N__b9816450_11_Randperm_cu_4012db6537randperm_handle_duplicate_keys_kernelIiN2at6native44_GLOBAL__N__b9816450_11_Randperm_cu_4012db6510OpaqueTypeILi1EEEEEvPT_PT0_S6_iNS1_15PhiloxCudaStateE --------------------------
	.section	.text._ZN44_GLOBAL__N__b9816450_11_Randperm_cu_4012db6537randperm_handle_duplicate_keys_kernelIiN2at6native44_GLOBAL__N__b9816450_11_Randperm_cu_4012db6510OpaqueTypeILi1EEEEEvPT_PT0_S6_iNS1_15PhiloxCudaStateE,"ax",@progbits
	.align	128
.text._ZN44_GLOBAL__N__b9816450_11_Randperm_cu_4012db6537randperm_handle_duplicate_keys_kernelIiN2at6native44_GLOBAL__N__b9816450_11_Randperm_cu_4012db6510OpaqueTypeILi1EEEEEvPT_PT0_S6_iNS1_15PhiloxCudaStateE:
        .type           _ZN44_GLOBAL__N__b9816450_11_Randperm_cu_4012db6537randperm_handle_duplicate_keys_kernelIiN2at6native44_GLOBAL__N__b9816450_11_Randperm_cu_4012db6510OpaqueTypeILi1EEEEEvPT_PT0_S6_iNS1_15PhiloxCudaStateE,@function
        .size           _ZN44_GLOBAL__N__b9816450_11_Randperm_cu_4012db6537randperm_handle_duplicate_keys_kernelIiN2at6native44_GLOBAL__N__b9816450_11_Randperm_cu_4012db6510OpaqueTypeILi1EEEEEvPT_PT0_S6_iNS1_15PhiloxCudaStateE,(.L_x_119 - _ZN44_GLOBAL__N__b9816450_11_Randperm_cu_4012db6537randperm_handle_duplicate_keys_kernelIiN2at6native44_GLOBAL__N__b9816450_11_Randperm_cu_4012db6510OpaqueTypeILi1EEEEEvPT_PT0_S6_iNS1_15PhiloxCudaStateE)
        .other          _ZN44_GLOBAL__N__b9816450_11_Randperm_cu_4012db6537randperm_handle_duplicate_keys_kernelIiN2at6native44_GLOBAL__N__b9816450_11_Randperm_cu_4012db6510OpaqueTypeILi1EEEEEvPT_PT0_S6_iNS1_15PhiloxCudaStateE,@"STO_CUDA_ENTRY STV_DEFAULT"
_ZN44_GLOBAL__N__b9816450_11_Randperm_cu_4012db6537randperm_handle_duplicate_keys_kernelIiN2at6native44_GLOBAL__N__b9816450_11_Randperm_cu_4012db6510OpaqueTypeILi1EEEEEvPT_PT0_S6_iNS1_15PhiloxCudaStateE:
        /* <DEDUP_REMOVED lines=27> */
.L_x_99:
[----:B------:R-:W-:Y:S05]  /*01b0*/  BSYNC.RECONVERGENT B0 ;  /* 0x0000000000007941 */ /* 0x000fea0003800200 */
.L_x_98:
[----:B------:R-:W0:Y:S01]  /*01c0*/  LDCU.64 UR10, c[0x0][0x388] ;  /* 0x00007100ff0a77ac */ /* 0x000e220008000a00 */
[----:B------:R-:W-:Y:S01]  /*01d0*/  HFMA2 R10, -RZ, RZ, 0, 0 ;  /* 0x00000000ff0a7431 */ /* 0x000fe200000001ff */
[----:B------:R-:W-:Y:S01]  /*01e0*/  BSSY.RECONVERGENT B0, `(.L_x_100) ;  /* 0x0000017000007945 */ /* 0x000fe20003800200 */
[----:B------:R-:W1:Y:S01]  /*01f0*/  LDCU UR4, c[0x0][0x3ac] ;  /* 0x00007580ff0477ac */ /* 0x000e620008000800 */
[----:B------:R-:W2:Y:S01]  /*0200*/  LDCU UR5, c[0x0][0x394] ;  /* 0x00007280ff0577ac */ /* 0x000ea20008000800 */
[----:B------:R-:W3:Y:S01]  /*0210*/  LDCU UR12, c[0x0][0x390] ;  /* 0x00007200ff0c77ac */ /* 0x000ee20008000800 */
[----:B0-----:R-:W-:-:S04]  /*0220*/  IADD3 R12, P0, PT, R0, UR10, RZ ;  /* 0x0000000a000c7c10 */ /* 0x001fc8000ff1e0ff */
[----:B------:R-:W-:Y:S01]  /*0230*/  LEA.HI.X.SX32 R13, R0, UR11, 0x1, P0 ;  /* 0x0000000b000d7c11 */ /* 0x000fe200080f0eff */
[----:B------:R-:W-:Y:S01]  /*0240*/  IMAD.MOV.U32 R15, RZ, RZ, R12 ;  /* 0x000000ffff0f7224 */ /* 0x000fe200078e000c */
[----:B-1----:R-:W-:-:S03]  /*0250*/  UPRMT UR4, UR4, 0x7770, URZ ;  /* 0x0000777004047896 */ /* 0x002fc600080000ff */
[----:B--23--:R-:W-:-:S09]  /*0260*/  IMAD.MOV.U32 R16, RZ, RZ, R13 ;  /* 0x000000ffff107224 */ /* 0x00cfd200078e000d */
.L_x_102:
        /* <DEDUP_REMOVED lines=8> */
[----:B------:R-:W2:Y:S01]  /*02f0*/  LDG.E R8, desc[UR8][R8.64+0x4] ;  /* 0x0000040808087981 */ /* 0x000ea2000c1e1900 */
[----:B------:R-:W-:Y:S02]  /*0300*/  IADD3 R15, P1, PT, R4, 0x1, RZ ;  /* 0x00000001040f7810 */ /* 0x000fe40007f3e0ff */
[----:B------:R-:W-:-:S03]  /*0310*/  MOV R10, R11 ;  /* 0x0000000b000a7202 */ /* 0x000fc60000000f00 */
[----:B------:R-:W-:Y:S01]  /*0320*/  IMAD.X R16, RZ, RZ, R5, P1 ;  /* 0x000000ffff107224 */ /* 0x000fe200008e0605 */
[----:B--2---:R-:W-:-:S13]  /*0330*/  LOP3.LUT P0, RZ, R17, UR12, R8, 0x48, !PT ;  /* 0x0000000c11ff7c12 */ /* 0x004fda000f804808 */
[----:B------:R-:W-:Y:S05]  /*0340*/  @!P0 BRA `(.L_x_102) ;  /* 0xfffffffc00c88947 */ /* 0x000fea000383ffff */
.L_x_101:
[----:B------:R-:W-:Y:S05]  /*0350*/  BSYNC.RECONVERGENT B0 ;  /* 0x0000000000007941 */ /* 0x000fea0003800200 */
.L_x_100:
        /* <DEDUP_REMOVED lines=12> */
.L_x_103:
        /* <DEDUP_REMOVED lines=83> */
.L_x_110:
        /* <DEDUP_REMOVED lines=15> */
.L_x_107:
        /* <DEDUP_REMOVED lines=13> */
.L_x_109:
[----:B------:R-:W-:Y:S05]  /*0b10*/  BSYNC.RECONVERGENT B2 ;  /* 0x0000000000027941 */ /* 0x000fea0003800200 */
.L_x_108:
        /* <DEDUP_REMOVED lines=49> */
.L_x_106:
[----:B------:R-:W-:Y:S05]  /*0e30*/  BSYNC.RECONVERGENT B1 ;  /* 0x0000000000017941 */ /* 0x000fea0003800200 */
.L_x_105:
        /* <DEDUP_REMOVED lines=32> */
.L_x_104:
[----:B------:R-:W-:Y:S05]  /*1040*/  EXIT ;  /* 0x000000000000794d */ /* 0x000fea0003800000 */
.L_x_111:
        /* <DEDUP_REMOVED lines=11> */
.L_x_119:


//--------------------- .nv.global.init           --------------------------
	.section	.nv.global.init,"aw",@progbits
	.align	4
.nv.global.init:
	.type		mrg32k3aM1SubSeq,@object
	.size		mrg32k3aM1SubSeq,(mrg32k3aM2SubSeq - mrg32k3aM1SubSeq)
mrg32k3aM1SubSeq:
        /*0000*/ 	.byte	0x0b, 0xcc, 0xee, 0x04, 0x73, 0x29, 0x8b, 0x6f, 0xf6, 0x53, 0x03, 0xf6, 0x23, 0xf6, 0xea, 0xda
        /* <DEDUP_REMOVED lines=125> */
	.type		mrg32k3aM2SubSeq,@object
	.size		mrg32k3aM2SubSeq,(mrg32k3aM1 - mrg32k3aM2SubSeq)
mrg32k3aM2SubSeq:
        /* <DEDUP_REMOVED lines=126> */
	.type		mrg32k3aM1,@object
	.size		mrg32k3aM1,(mrg32k3aM1Seq - mrg32k3aM1)
mrg32k3aM1:
        /* <DEDUP_REMOVED lines=144> */
	.type		mrg32k3aM1Seq,@object
	.size		mrg32k3aM1Seq,(mrg32k3aM2 - mrg32k3aM1Seq)
mrg32k3aM1Seq:
        /* <DEDUP_REMOVED lines=144> */
	.type		mrg32k3aM2,@object
	.size		mrg32k3aM2,(mrg32k3aM2Seq - mrg32k3aM2)
mrg32k3aM2:
        /* <DEDUP_REMOVED lines=144> */
	.type		mrg32k3aM2Seq,@object
	.size		mrg32k3aM2Seq,(precalc_xorwow_matrix - mrg32k3aM2Seq)
mrg32k3aM2Seq:
        /* <DEDUP_REMOVED lines=144> */
	.type		precalc_xorwow_matrix,@object
	.size		precalc_xorwow_matrix,(precalc_xorwow_offset_matrix - precalc_xorwow_matrix)
precalc_xorwow_matrix:
        /* <DEDUP_REMOVED lines=6400> */
	.type		precalc_xorwow_offset_matrix,@object
	.size		precalc_xorwow_offset_matrix,(.L_1 - precalc_xorwow_offset_matrix)
precalc_xorwow_offset_matrix:
        /* <DEDUP_REMOVED lines=6400> */
.L_1:


//--------------------- .nv.shared.reserved.0     --------------------------
	.section	.nv.shared.reserved.0,"aw",@nobits
	.weak		__nv_reservedSMEM_offset_0_alias
	.size		__nv_reservedSMEM_offset_0_alias, 0, 64
	.other		__nv_reservedSMEM_offset_0_alias,@"STO_CUDA_RESERVED_SHARED STV_DEFAULT"
__nv_reservedSMEM_offset_0_alias:
	.zero		0
	.zero		64


//--------------------- .nv.global                --------------------------
	.section	.nv.global,"aw",@nobits
.nv.global:
	.type		_ZN42_INTERNAL_b9816450_11_Randperm_cu_4012db654cuda3std3__48in_placeE,@object
	.size		_ZN42_INTERNAL_b9816450_11_Randperm_cu_4012db654cuda3std3__48in_placeE,(_ZN42_INTERNAL_b9816450_11_Randperm_cu_4012db654cuda3std6ranges3__45__cpo8distanceE - _ZN42_INTERNAL_b9816450_11_Randperm_cu_4012db654cuda3std3__48in_placeE)
_ZN42_INTERNAL_b9816450_11_Randperm_cu_4012db654cuda3std3__48in_placeE:
	.zero		1
	.type		_ZN42_INTERNAL_b9816450_11_Randperm_cu_4012db654cuda3std6ranges3__45__cpo8distanceE,@object
	.size		_ZN42_INTERNAL_b9816450_11_Randperm_cu_4012db654cuda3std6ranges3__45__cpo8distanceE,(_ZN42_INTERNAL_b9816450_11_Randperm_cu_4012db654cuda3std3__45__cpo6cbeginE - _ZN42_INTERNAL_b9816450_11_Randperm_cu_4012db654cuda3std6ranges3__45__cpo8distanceE)
_ZN42_INTERNAL_b9816450_11_Randperm_cu_4012db654cuda3std6ranges3__45__cpo8distanceE:
	.zero		1
	.type		_ZN42_INTERNAL_b9816450_11_Randperm_cu_4012db654cuda3std3__45__cpo6cbeginE,@object
	.size		_ZN42_INTERNAL_b9816450_11_Randperm_cu_4012db654cuda3std3__45__cpo6cbeginE,(_ZN42_INTERNAL_b9816450_11_Randperm_cu_4012db654cuda3std6ranges3__45__cpo7advanceE - _ZN42_INTERNAL_b9816450_11_Randperm_cu_4012db654cuda3std3__45__cpo6cbeginE)
_ZN42_INTERNAL_b9816450_11_Randperm_cu_4012db654cuda3std3__45__cpo6cbeginE:
	.zero		1
	.type		_ZN42_INTERNAL_b9816450_11_Randperm_cu_4012db654cuda3std6ranges3__45__cpo7advanceE,@object
	.size		_ZN42_INTERNAL_b9816450_11_Randperm_cu_4012db654cuda3std6ranges3__45__cpo7advanceE,(_ZN42_INTERNAL_b9816450_11_Randperm_cu_4012db654cuda3std3__45__cpo7crbeginE - _ZN42_INTERNAL_b9816450_11_Randperm_cu_4012db654cuda3std6ranges3__45__cpo7advanceE)
_ZN42_INTERNAL_b9816450_11_Randperm_cu_4012db654cuda3std6ranges3__45__cpo7advanceE:
	.zero		1
	.type		_ZN42_INTERNAL_b9816450_11_Randperm_cu_4012db654cuda3std3__45__cpo7crbeginE,@object
	.size		_ZN42_INTERNAL_b9816450_11_Randperm_cu_4012db654cuda3std3__45__cpo7crbeginE,(_ZN42_INTERNAL_b9816450_11_Randperm_cu_4012db654cuda3std6ranges3__45__cpo4dataE - _ZN42_INTERNAL_b9816450_11_Randperm_cu_4012db654cuda3std3__45__cpo7crbeginE)
_ZN42_INTERNAL_b9816450_11_Randperm_cu_4012db654cuda3std3__45__cpo7crbeginE:
	.zero		1
	.type		_ZN42_INTERNAL_b9816450_11_Randperm_cu_4012db654cuda3std6ranges3__45__cpo4dataE,@object
	.size		_ZN42_INTERNAL_b9816450_11_Randperm_cu_4012db654cuda3std6ranges3__45__cpo4dataE,(_ZN42_INTERNAL_b9816450_11_Randperm_cu_4012db654cuda3std6ranges3__45__cpo5beginE - _ZN42_INTERNAL_b9816450_11_Randperm_cu_4012db654cuda3std6ranges3__45__cpo4dataE)
_ZN42_INTERNAL_b9816450_11_Randperm_cu_4012db654cuda3std6ranges3__45__cpo4dataE:
	.zero		1
	.type		_ZN42_INTERNAL_b9816450_11_Randperm_cu_4012db654cuda3std6ranges3__45__cpo5beginE,@object
	.size		_ZN42_INTERNAL_b9816450_11_Randperm_cu_4012db654cuda3std6ranges3__45__cpo5beginE,(_ZN42_INTERNAL_b9816450_11_Randperm_cu_4012db654cuda3std3__444_GLOBAL__N__b9816450_11_Randperm_cu_4012db656ignoreE - _ZN42_INTERNAL_b9816450_11_Randperm_cu_4012db654cuda3std6ranges3__45__cpo5beginE)
_ZN42_INTERNAL_b9816450_11_Randperm_cu_4012db654cuda3std6ranges3__45__cpo5beginE:
	.zero		1
	.type		_ZN42_INTERNAL_b9816450_11_Randperm_cu_4012db654cuda3std3__444_GLOBAL__N__b9816450_11_Randperm_cu_4012db656ignoreE,@object
	.size		_ZN42_INTERNAL_b9816450_11_Randperm_cu_4012db654cuda3std3__444_GLOBAL__N__b9816450_11_Randperm_cu_4012db656ignoreE,(_ZN42_INTERNAL_b9816450_11_Randperm_cu_4012db654cuda3std6ranges3__45__cpo4sizeE - _ZN42_INTERNAL_b9816450_11_Randperm_cu_4012db654cuda3std3__444_GLOBAL__N__b9816450_11_Randperm_cu_4012db656ignoreE)
_ZN42_INTERNAL_b9816450_11_Randperm_cu_4012db654cuda3std3__444_GLOBAL__N__b9816450_11_Randperm_cu_4012db656ignoreE:
	.zero		1
	.type		_ZN42_INTERNAL_b9816450_11_Randperm_cu_4012db654cuda3std6ranges3__45__cpo4sizeE,@object
	.size		_ZN42_INTERNAL_b9816450_11_Randperm_cu_4012db654cuda3std6ranges3__45__cpo4sizeE,(_ZN42_INTERNAL_b9816450_11_Randperm_cu_4012db654cuda3std3__45__cpo5beginE - _ZN42_INTERNAL_b9816450_11_Randperm_cu_4012db654cuda3std6ranges3__45__cpo4sizeE)
_ZN42_INTERNAL_b9816450_11_Randperm_cu_4012db654cuda3std6ranges3__45__cpo4sizeE:
	.zero		1
	.type		_ZN42_INTERNAL_b9816450_11_Randperm_cu_4012db654cuda3std3__45__cpo5beginE,@object
	.size		_ZN42_INTERNAL_b9816450_11_Randperm_cu_4012db654cuda3std3__45__cpo5beginE,(_ZN42_INTERNAL_b9816450_11_Randperm_cu_4012db654cuda3std6ranges3__45__cpo6cbeginE - _ZN42_INTERNAL_b9816450_11_Randperm_cu_4012db654cuda3std3__45__cpo5beginE)
_ZN42_INTERNAL_b9816450_11_Randperm_cu_4012db654cuda3std3__45__cpo5beginE:
	.zero		1
	.type		_ZN42_INTERNAL_b9816450_11_Randperm_cu_4012db654cuda3std6ranges3__45__cpo6cbeginE,@object
	.size		_ZN42_INTERNAL_b9816450_11_Randperm_cu_4012db654cuda3std6ranges3__45__cpo6cbeginE,(_ZN42_INTERNAL_b9816450_11_Randperm_cu_4012db654cuda3std3__45__cpo6rbeginE - _ZN42_INTERNAL_b9816450_11_Randperm_cu_4012db654cuda3std6ranges3__45__cpo6cbeginE)
_ZN42_INTERNAL_b9816450_11_Randperm_cu_4012db654cuda3std6ranges3__45__cpo6cbeginE:
	.zero		1
	.type		_ZN42_INTERNAL_b9816450_11_Randperm_cu_4012db654cuda3std3__45__cpo6rbeginE,@object
	.size		_ZN42_INTERNAL_b9816450_11_Randperm_cu_4012db654cuda3std3__45__cpo6rbeginE,(_ZN42_INTERNAL_b9816450_11_Randperm_cu_4012db654cuda3std6ranges3__45__cpo4nextE - _ZN42_INTERNAL_b9816450_11_Randperm_cu_4012db654cuda3std3__45__cpo6rbeginE)
_ZN42_INTERNAL_b9816450_11_Randperm_cu_4012db654cuda3std3__45__cpo6rbeginE:
	.zero		1
	.type		_ZN42_INTERNAL_b9816450_11_Randperm_cu_4012db654cuda3std6ranges3__45__cpo4nextE,@object
	.size		_ZN42_INTERNAL_b9816450_11_Randperm_cu_4012db654cuda3std6ranges3__45__cpo4nextE,(_ZN42_INTERNAL_b9816450_11_Randperm_cu_4012db654cuda3std6ranges3__45__cpo4swapE - _ZN42_INTERNAL_b9816450_11_Randperm_cu_4012db654cuda3std6ranges3__45__cpo4nextE)
_ZN42_INTERNAL_b9816450_11_Randperm_cu_4012db654cuda3std6ranges3__45__cpo4nextE:
	.zero		1
	.type		_ZN42_INTERNAL_b9816450_11_Randperm_cu_4012db654cuda3std6ranges3__45__cpo4swapE,@object
	.size		_ZN42_INTERNAL_b9816450_11_Randperm_cu_4012db654cuda3std6ranges3__45__cpo4swapE,(_ZN42_INTERNAL_b9816450_11_Randperm_cu_4012db654cuda3std3__420unreachable_sentinelE - _ZN42_INTERNAL_b9816450_11_Randperm_cu_4012db654cuda3std6ranges3__45__cpo4swapE)
_ZN42_INTERNAL_b9816450_11_Randperm_cu_4012db654cuda3std6ranges3__45__cpo4swapE:
	.zero		1
	.type		_ZN42_INTERNAL_b9816450_11_Randperm_cu_4012db654cuda3std3__420unreachable_sentinelE,@object
	.size		_ZN42_INTERNAL_b9816450_11_Randperm_cu_4012db654cuda3std3__420unreachable_sentinelE,(_ZN42_INTERNAL_b9816450_11_Randperm_cu_4012db656thrust24THRUST_300001_SM_1000_NS6system6detail10sequential3seqE - _ZN42_INTERNAL_b9816450_11_Randperm_cu_4012db654cuda3std3__420unreachable_sentinelE)
_ZN42_INTERNAL_b9816450_11_Randperm_cu_4012db654cuda3std3__420unreachable_sentinelE:
	.zero		1
	.type		_ZN42_INTERNAL_b9816450_11_Randperm_cu_4012db656thrust24THRUST_300001_SM_1000_NS6system6detail10sequential3seqE,@object
	.size		_ZN42_INTERNAL_b9816450_11_Randperm_cu_4012db656thrust24THRUST_300001_SM_1000_NS6system6detail10sequential3seqE,(_ZN42_INTERNAL_b9816450_11_Randperm_cu_4012db654cuda3std3__45__cpo4cendE - _ZN42_INTERNAL_b9816450_11_Randperm_cu_4012db656thrust24THRUST_300001_SM_1000_NS6system6detail10sequential3seqE)
_ZN42_INTERNAL_b9816450_11_Randperm_cu_4012db656thrust24THRUST_300001_SM_1000_NS6system6detail10sequential3seqE:
	.zero		1
	.type		_ZN42_INTERNAL_b9816450_11_Randperm_cu_4012db654cuda3std3__45__cpo4cendE,@object
	.size		_ZN42_INTERNAL_b9816450_11_Randperm_cu_4012db654cuda3std3__45__cpo4cendE,(_ZN42_INTERNAL_b9816450_11_Randperm_cu_4012db654cuda3std6ranges3__45__cpo9iter_swapE - _ZN42_INTERNAL_b9816450_11_Randperm_cu_4012db654cuda3std3__45__cpo4cendE)
_ZN42_INTERNAL_b9816450_11_Randperm_cu_4012db654cuda3std3__45__cpo4cendE:
	.zero		1
	.type		_ZN42_INTERNAL_b9816450_11_Randperm_cu_4012db654cuda3std6ranges3__45__cpo9iter_swapE,@object
	.size		_ZN42_INTERNAL_b9816450_11_Randperm_cu_4012db654cuda3std6ranges3__45__cpo9iter_swapE,(_ZN42_INTERNAL_b9816450_11_Randperm_cu_4012db654cuda3std3__45__cpo5crendE - _ZN42_INTERNAL_b9816450_11_Randperm_cu_4012db654cuda3std6ranges3__45__cpo9iter_swapE)
_ZN42_INTERNAL_b9816450_11_Randperm_cu_4012db654cuda3std6ranges3__45__cpo9iter_swapE:
	.zero		1
	.type		_ZN42_INTERNAL_b9816450_11_Randperm_cu_4012db654cuda3std3__45__cpo5crendE,@object
	.size		_ZN42_INTERNAL_b9816450_11_Randperm_cu_4012db654cuda3std3__45__cpo5crendE,(_ZN42_INTERNAL_b9816450_11_Randperm_cu_4012db654cuda3std6ranges3__45__cpo5cdataE - _ZN42_INTERNAL_b9816450_11_Randperm_cu_4012db654cuda3std3__45__cpo5crendE)
_ZN42_INTERNAL_b9816450_11_Randperm_cu_4012db654cuda3std3__45__cpo5crendE:
	.zero		1
	.type		_ZN42_INTERNAL_b9816450_11_Randperm_cu_4012db654cuda3std6ranges3__45__cpo5cdataE,@object
	.size		_ZN42_INTERNAL_b9816450_11_Randperm_cu_4012db654cuda3std6ranges3__45__cpo5cdataE,(_ZN42_INTERNAL_b9816450_11_Randperm_cu_4012db654cuda3std6ranges3__45__cpo3endE - _ZN42_INTERNAL_b9816450_11_Randperm_cu_4012db654cuda3std6ranges3__45__cpo5cdataE)
_ZN42_INTERNAL_b9816450_11_Randperm_cu_4012db654cuda3std6ranges3__45__cpo5cdataE:
	.zero		1
	.type		_ZN42_INTERNAL_b9816450_11_Randperm_cu_4012db654cuda3std6ranges3__45__cpo3endE,@object
	.size		_ZN42_INTERNAL_b9816450_11_Randperm_cu_4012db654cuda3std6ranges3__45__cpo3endE,(_ZN42_INTERNAL_b9816450_11_Randperm_cu_4012db654cuda3std3__419piecewise_constructE - _ZN42_INTERNAL_b9816450_11_Randperm_cu_4012db654cuda3std6ranges3__45__cpo3endE)
_ZN42_INTERNAL_b9816450_11_Randperm_cu_4012db654cuda3std6ranges3__45__cpo3endE:
	.zero		1
	.type		_ZN42_INTERNAL_b9816450_11_Randperm_cu_4012db654cuda3std3__419piecewise_constructE,@object
	.size		_ZN42_INTERNAL_b9816450_11_Randperm_cu_4012db654cuda3std3__419piecewise_constructE,(_ZN42_INTERNAL_b9816450_11_Randperm_cu_4012db654cuda3std6ranges3__45__cpo5ssizeE - _ZN42_INTERNAL_b9816450_11_Randperm_cu_4012db654cuda3std3__419piecewise_constructE)
_ZN42_INTERNAL_b9816450_11_Randperm_cu_4012db654cuda3std3__419piecewise_constructE:
	.zero		1
	.type		_ZN42_INTERNAL_b9816450_11_Randperm_cu_4012db654cuda3std6ranges3__45__cpo5ssizeE,@object
	.size		_ZN42_INTERNAL_b9816450_11_Randperm_cu_4012db654cuda3std6ranges3__45__cpo5ssizeE,(_ZN42_INTERNAL_b9816450_11_Randperm_cu_4012db654cuda3std3__45__cpo3endE - _ZN42_INTERNAL_b9816450_11_Randperm_cu_4012db654cuda3std6ranges3__45__cpo5ssizeE)
_ZN42_INTERNAL_b9816450_11_Randperm_cu_4012db654cuda3std6ranges3__45__cpo5ssizeE:
	.zero		1
	.type		_ZN42_INTERNAL_b9816450_11_Randperm_cu_4012db654cuda3std3__45__cpo3endE,@object
	.size		_ZN42_INTERNAL_b9816450_11_Randperm_cu_4012db654cuda3std3__45__cpo3endE,(_ZN42_INTERNAL_b9816450_11_Randperm_cu_4012db654cuda3std6ranges3__45__cpo4cendE - _ZN42_INTERNAL_b9816450_11_Randperm_cu_4012db654cuda3std3__45__cpo3endE)
_ZN42_INTERNAL_b9816450_11_Randperm_cu_4012db654cuda3std3__45__cpo3endE:
	.zero		1
	.type		_ZN42_INTERNAL_b9816450_11_Randperm_cu_4012db654cuda3std6ranges3__45__cpo4cendE,@object
	.size		_ZN42_INTERNAL_b9816450_11_Randperm_cu_4012db654cuda3std6ranges3__45__cpo4cendE,(_ZN42_INTERNAL_b9816450_11_Randperm_cu_4012db654cuda3std3__45__cpo4rendE - _ZN42_INTERNAL_b9816450_11_Randperm_cu_4012db654cuda3std6ranges3__45__cpo4cendE)
_ZN42_INTERNAL_b9816450_11_Randperm_cu_4012db654cuda3std6ranges3__45__cpo4cendE:
	.zero		1
	.type		_ZN42_INTERNAL_b9816450_11_Randperm_cu_4012db654cuda3std3__45__cpo4rendE,@object
	.size		_ZN42_INTERNAL_b9816450_11_Randperm_cu_4012db654cuda3std3__45__cpo4rendE,(_ZN42_INTERNAL_b9816450_11_Randperm_cu_4012db654cuda3std6ranges3__45__cpo4prevE - _ZN42_INTERNAL_b9816450_11_Randperm_cu_4012db654cuda3std3__45__cpo4rendE)
_ZN42_INTERNAL_b9816450_11_Randperm_cu_4012db654cuda3std3__45__cpo4rendE:
	.zero		1
	.type		_ZN42_INTERNAL_b9816450_11_Randperm_cu_4012db654cuda3std6ranges3__45__cpo4prevE,@object
	.size		_ZN42_INTERNAL_b9816450_11_Randperm_cu_4012db654cuda3std6ranges3__45__cpo4prevE,(_ZN42_INTERNAL_b9816450_11_Randperm_cu_4012db654cuda3std6ranges3__45__cpo9iter_moveE - _ZN42_INTERNAL_b9816450_11_Randperm_cu_4012db654cuda3std6ranges3__45__cpo4prevE)
_ZN42_INTERNAL_b9816450_11_Randperm_cu_4012db654cuda3std6ranges3__45__cpo4prevE:
	.zero		1
	.type		_ZN42_INTERNAL_b9816450_11_Randperm_cu_4012db654cuda3std6ranges3__45__cpo9iter_moveE,@object
	.size		_ZN42_INTERNAL_b9816450_11_Randperm_cu_4012db654cuda3std6ranges3__45__cpo9iter_moveE,(.L_22 - _ZN42_INTERNAL_b9816450_11_Randperm_cu_4012db654cuda3std6ranges3__45__cpo9iter_moveE)
_ZN42_INTERNAL_b9816450_11_Randperm_cu_4012db654cuda3std6ranges3__45__cpo9iter_moveE:
	.zero		1
.L_22:


//--------------------- .nv.constant0._ZN44_GLOBAL__N__b9816450_11_Randperm_cu_4012db6537randperm_handle_duplicate_keys_kernelIlN2at6native44_GLOBAL__N__b9816450_11_Randperm_cu_4012db6510OpaqueTypeILi2EEEEEvPT_PT0_S6_iNS1_15PhiloxCudaStateE --------------------------
	.section	.nv.constant0._ZN44_GLOBAL__N__b9816450_11_Randperm_cu_4012db6537randperm_handle_duplicate_keys_kernelIlN2at6native44_GLOBAL__N__b9816450_11_Randperm_cu_4012db6510OpaqueTypeILi2EEEEEvPT_PT0_S6_iNS1_15PhiloxCudaStateE,"a",@progbits
	.sectionflags	@""
	.align	4
.nv.constant0._ZN44_GLOBAL__N__b9816450_11_Randperm_cu_4012db6537randperm_handle_duplicate_keys_kernelIlN2at6native44_GLOBAL__N__b9816450_11_Randperm_cu_4012db6510OpaqueTypeILi2EEEEEvPT_PT0_S6_iNS1_15PhiloxCudaStateE:
	.zero		952


//--------------------- .nv.constant0._ZN44_GLOBAL__N__b9816450_11_Randperm_cu_4012db6537randperm_handle_duplicate_keys_kernelIlN2at6native44_GLOBAL__N__b9816450_11_Randperm_cu_4012db6510OpaqueTypeILi8EEEEEvPT_PT0_S6_iNS1_15PhiloxCudaStateE --------------------------
	.section	.nv.constant0._ZN44_GLOBAL__N__b9816450_11_Randperm_cu_4012db6537randperm_handle_duplicate_keys_kernelIlN2at6native44_GLOBAL__N__b9816450_11_Randperm_cu_4012db6510OpaqueTypeILi8EEEEEvPT_PT0_S6_iNS1_15PhiloxCudaStateE,"a",@progbits
	.sectionflags	@""
	.align	4
.nv.constant0._ZN44_GLOBAL__N__b9816450_11_Randperm_cu_4012db6537randperm_handle_duplicate_keys_kernelIlN2at6native44_GLOBAL__N__b9816450_11_Randperm_cu_4012db6510OpaqueTypeILi8EEEEEvPT_PT0_S6_iNS1_15PhiloxCudaStateE:
	.zero		952


//--------------------- .nv.constant0._ZN44_GLOBAL__N__b9816450_11_Randperm_cu_4012db6537randperm_handle_duplicate_keys_kernelIlN2at6native44_GLOBAL__N__b9816450_11_Randperm_cu_4012db6510OpaqueTypeILi4EEEEEvPT_PT0_S6_iNS1_15PhiloxCudaStateE --------------------------
	.section	.nv.constant0._ZN44_GLOBAL__N__b9816450_11_Randperm_cu_4012db6537randperm_handle_duplicate_keys_kernelIlN2at6native44_GLOBAL__N__b9816450_11_Randperm_cu_4012db6510OpaqueTypeILi4EEEEEvPT_PT0_S6_iNS1_15PhiloxCudaStateE,"a",@progbits
	.sectionflags	@""
	.align	4
.nv.constant0._ZN44_GLOBAL__N__b9816450_11_Randperm_cu_4012db6537randperm_handle_duplicate_keys_kernelIlN2at6native44_GLOBAL__N__b9816450_11_Randperm_cu_4012db6510OpaqueTypeILi4EEEEEvPT_PT0_S6_iNS1_15PhiloxCudaStateE:
	.zero		952


//--------------------- .nv.constant0._ZN44_GLOBAL__N__b9816450_11_Randperm_cu_4012db6537randperm_handle_duplicate_keys_kernelIlN2at6native44_GLOBAL__N__b9816450_11_Randperm_cu_4012db6510OpaqueTypeILi1EEEEEvPT_PT0_S6_iNS1_15PhiloxCudaStateE --------------------------
	.section	.nv.constant0._ZN44_GLOBAL__N__b9816450_11_Randperm_cu_4012db6537randperm_handle_duplicate_keys_kernelIlN2at6native44_GLOBAL__N__b9816450_11_Randperm_cu_4012db6510OpaqueTypeILi1EEEEEvPT_PT0_S6_iNS1_15PhiloxCudaStateE,"a",@progbits
	.sectionflags	@""
	.align	4
.nv.constant0._ZN44_GLOBAL__N__b9816450_11_Randperm_cu_4012db6537randperm_handle_duplicate_keys_kernelIlN2at6native44_GLOBAL__N__b9816450_11_Randperm_cu_4012db6510OpaqueTypeILi1EEEEEvPT_PT0_S6_iNS1_15PhiloxCudaStateE:
	.zero		952


//--------------------- .nv.constant0._ZN44_GLOBAL__N__b9816450_11_Randperm_cu_4012db6537randperm_handle_duplicate_keys_kernelIiN2at6native44_GLOBAL__N__b9816450_11_Randperm_cu_4012db6510OpaqueTypeILi2EEEEEvPT_PT0_S6_iNS1_15PhiloxCudaStateE --------------------------
	.section	.nv.constant0._ZN44_GLOBAL__N__b9816450_11_Randperm_cu_4012db6537randperm_handle_duplicate_keys_kernelIiN2at6native44_GLOBAL__N__b9816450_11_Randperm_cu_4012db6510OpaqueTypeILi2EEEEEvPT_PT0_S6_iNS1_15PhiloxCudaStateE,"a",@progbits
	.sectionflags	@""
	.align	4
.nv.constant0._ZN44_GLOBAL__N__b9816450_11_Randperm_cu_4012db6537randperm_handle_duplicate_keys_kernelIiN2at6native44_GLOBAL__N__b9816450_11_Randperm_cu_4012db6510OpaqueTypeILi2EEEEEvPT_PT0_S6_iNS1_15PhiloxCudaStateE:
	.zero		944


//--------------------- .nv.constant0._ZN44_GLOBAL__N__b9816450_11_Randperm_cu_4012db6537randperm_handle_duplicate_keys_kernelIiN2at6native44_GLOBAL__N__b9816450_11_Randperm_cu_4012db6510OpaqueTypeILi8EEEEEvPT_PT0_S6_iNS1_15PhiloxCudaStateE --------------------------
	.section	.nv.constant0._ZN44_GLOBAL__N__b9816450_11_Randperm_cu_4012db6537randperm_handle_duplicate_keys_kernelIiN2at6native44_GLOBAL__N__b9816450_11_Randperm_cu_4012db6510OpaqueTypeILi8EEEEEvPT_PT0_S6_iNS1_15PhiloxCudaStateE,"a",@progbits
	.sectionflags	@""
	.align	4
.nv.constant0._ZN44_GLOBAL__N__b9816450_11_Randperm_cu_4012db6537randperm_handle_duplicate_keys_kernelIiN2at6native44_GLOBAL__N__b9816450_11_Randperm_cu_4012db6510OpaqueTypeILi8EEEEEvPT_PT0_S6_iNS1_15PhiloxCudaStateE:
	.zero		944


//--------------------- .nv.constant0._ZN44_GLOBAL__N__b9816450_11_Randperm_cu_4012db6537randperm_handle_duplicate_keys_kernelIiN2at6native44_GLOBAL__N__b9816450_11_Randperm_cu_4012db6510OpaqueTypeILi4EEEEEvPT_PT0_S6_iNS1_15PhiloxCudaStateE --------------------------
	.section	.nv.constant0._ZN44_GLOBAL__N__b9816450_11_Randperm_cu_4012db6537randperm_handle_duplicate_keys_kernelIiN2at6native44_GLOBAL__N__b9816450_11_Randperm_cu_4012db6510OpaqueTypeILi4EEEEEvPT_PT0_S6_iNS1_15PhiloxCudaStateE,"a",@progbits
	.sectionflags	@""
	.align	4
.nv.constant0._ZN44_GLOBAL__N__b9816450_11_Randperm_cu_4012db6537randperm_handle_duplicate_keys_kernelIiN2at6native44_GLOBAL__N__b9816450_11_Randperm_cu_4012db6510OpaqueTypeILi4EEEEEvPT_PT0_S6_iNS1_15PhiloxCudaStateE:
	.zero		944


//--------------------- .nv.constant0._ZN44_GLOBAL__N__b9816450_11_Randperm_cu_4012db6537randperm_handle_duplicate_keys_kernelIiN2at6native44_GLOBAL__N__b9816450_11_Randperm_cu_4012db6510OpaqueTypeILi1EEEEEvPT_PT0_S6_iNS1_15PhiloxCudaStateE --------------------------
	.section	.nv.constant0._ZN44_GLOBAL__N__b9816450_11_Randperm_cu_4012db6537randperm_handle_duplicate_keys_kernelIiN2at6native44_GLOBAL__N__b9816450_11_Randperm_cu_4012db6510OpaqueTypeILi1EEEEEvPT_PT0_S6_iNS1_15PhiloxCudaStateE,"a",@progbits
	.sectionflags	@""
	.align	4
.nv.constant0._ZN44_GLOBAL__N__b9816450_11_Randperm_cu_4012db6537randperm_handle_duplicate_keys_kernelIiN2at6native44_GLOBAL__N__b9816450_11_Randperm_cu_4012db6510OpaqueTypeILi1EEEEEvPT_PT0_S6_iNS1_15PhiloxCudaStateE:
	.zero		944


//--------------------- SYMBOLS --------------------------

	.type		.nv.reservedSmem.offset0,@object
	.size		.nv.reservedSmem.offset0,0x4
